def matmul_kernel(
    a_ptr,
    b_ptr,
    c_ptr,
    M,
    N,
    K,
    stride_am,
    stride_ak,
    stride_bk,
    stride_bn,
    stride_cm,
    stride_cn,
    BLOCK_M: tl.constexpr,
    BLOCK_N: tl.constexpr,
    BLOCK_K: tl.constexpr,
    GROUP_M: tl.constexpr,
):
    pid = tl.program_id(axis=0)
    num_pid_m = tl.cdiv(M, BLOCK_M)
    num_pid_n = tl.cdiv(N, BLOCK_N)
    num_pid_in_group = GROUP_M * num_pid_n
    group_id = pid // num_pid_in_group
    first_pid_m = group_id * GROUP_M
    group_size_m = min(num_pid_m - first_pid_m, GROUP_M)
    pid_m = first_pid_m + ((pid % num_pid_in_group) % group_size_m)
    pid_n = (pid % num_pid_in_group) // group_size_m

    offs_am = (pid_m * BLOCK_M + tl.arange(0, BLOCK_M)) % M
    offs_bn = (pid_n * BLOCK_N + tl.arange(0, BLOCK_N)) % N
    offs_k = tl.arange(0, BLOCK_K)
    a_ptrs = a_ptr + offs_am[:, None] * stride_am + offs_k[None, :] * stride_ak
    b_ptrs = b_ptr + offs_k[:, None] * stride_bk + offs_bn[None, :] * stride_bn

    acc = tl.zeros((BLOCK_M, BLOCK_N), dtype=tl.float32)
    for kk in range(0, tl.cdiv(K, BLOCK_K)):
        a = tl.load(a_ptrs, mask=offs_k[None, :] < K - kk * BLOCK_K, other=0.0)
        b = tl.load(b_ptrs, mask=offs_k[:, None] < K - kk * BLOCK_K, other=0.0)
        acc = tl.dot(a, b, acc)
        a_ptrs += BLOCK_K * stride_ak
        b_ptrs += BLOCK_K * stride_bk

    c = acc.to(c_ptr.dtype.element_ty)
    offs_cm = pid_m * BLOCK_M + tl.arange(0, BLOCK_M)
    offs_cn = pid_n * BLOCK_N + tl.arange(0, BLOCK_N)
    c_ptrs = c_ptr + offs_cm[:, None] * stride_cm + offs_cn[None, :] * stride_cn
    mask = (offs_cm[:, None] < M) & (offs_cn[None, :] < N)
    tl.store(c_ptrs, c, mask=mask)

# config = {"BLOCK_K": 32, "BLOCK_M": 64, "BLOCK_N": 64, "GROUP_M": 4, "arch": "sm_100", "dtype": "fp8e4m3", "num_ctas": 1, "num_stages": 3, "num_warps": 4}
# arch = sm_100


// ===== COMPILED SASS (sm_100a) =====

	.target	sm_100a

	.elftype	@"ET_EXEC"


//--------------------- .note.nv.tkinfo           --------------------------
	.section	.note.nv.tkinfo,"",@"SHT_NOTE"
	.sectionflags	@"SHF_NOTE_NV_TKINFO"
	.tkinfo
        /*0018*/ 	.word	0x00000081
        /*0030*/ 	.string	""
        /*0030*/ 	.string	"ptxas-blackwell"
        /*0030*/ 	.string	"Cuda compilation tools, release 12.9, V12.9.86"
        /*0030*/ 	.string	"Build cuda_12.9.r12.9/compiler.36037853_0"
        /*0030*/ 	.string	"-v  -suppress-debug-info  -lineinfo  -arch sm_100a "



//--------------------- .note.nv.cuver            --------------------------
	.section	.note.nv.cuver,"",@"SHT_NOTE"
	.sectionflags	@"SHF_NOTE_NV_CUVER"
        /*0018*/ 	.short	0x0001
        /*001a*/ 	.short	0x0064
        /*001c*/ 	.short	0x0001
        /*001e*/ 	.short	0x0000
        /*0020*/ 	.short	0x0001
        /*0022*/ 	.short	0x0000


//--------------------- .nv.info                  --------------------------
	.section	.nv.info,"",@"SHT_CUDA_INFO"
	.align	4


	//----- nvinfo : EIATTR_REGCOUNT
	.align		4
        /*0000*/ 	.byte	0x04, 0x2f
        /*0002*/ 	.short	(.L_4 - .L_3)
	.align		4
.L_3:
        /*0004*/ 	.word	index@(matmul_kernel)
        /*0008*/ 	.word	0x00000080


	//----- nvinfo : EIATTR_FRAME_SIZE
	.align		4
.L_4:
        /*000c*/ 	.byte	0x04, 0x11
        /*000e*/ 	.short	(.L_6 - .L_5)
	.align		4
.L_5:
        /*0010*/ 	.word	index@($__internal_2_$__cuda_sm10x_tcgen05_guardrail_trap_unallocated_columns_being_dealloced)
        /*0014*/ 	.word	0x00000000


	//----- nvinfo : EIATTR_FRAME_SIZE
	.align		4
.L_6:
        /*0018*/ 	.byte	0x04, 0x11
        /*001a*/ 	.short	(.L_8 - .L_7)
	.align		4
.L_7:
        /*001c*/ 	.word	index@($__internal_1_$__cuda_sm10x_tcgen05_guardrail_trap_phase_invalid_during_alloc)
        /*0020*/ 	.word	0x00000000


	//----- nvinfo : EIATTR_FRAME_SIZE
	.align		4
.L_8:
        /*0024*/ 	.byte	0x04, 0x11
        /*0026*/ 	.short	(.L_10 - .L_9)
	.align		4
.L_9:
        /*0028*/ 	.word	index@($__internal_0_$__cuda_sm10x_tcgen05_guardrail_trap_col_being_dealloced_not_returned_by_alloc)
        /*002c*/ 	.word	0x00000000


	//----- nvinfo : EIATTR_FRAME_SIZE
	.align		4
.L_10:
        /*0030*/ 	.byte	0x04, 0x11
        /*0032*/ 	.short	(.L_12 - .L_11)
	.align		4
.L_11:
        /*0034*/ 	.word	index@(matmul_kernel)
        /*0038*/ 	.word	0x00000000


	//----- nvinfo : EIATTR_MIN_STACK_SIZE
	.align		4
.L_12:
        /*003c*/ 	.byte	0x04, 0x12
        /*003e*/ 	.short	(.L_14 - .L_13)
	.align		4
.L_13:
        /*0040*/ 	.word	index@(matmul_kernel)
        /*0044*/ 	.word	0x00000000
.L_14:


//--------------------- .nv.info.matmul_kernel    --------------------------
	.section	.nv.info.matmul_kernel,"",@"SHT_CUDA_INFO"
	.sectionflags	@""
	.align	4


	//----- nvinfo : EIATTR_CUDA_API_VERSION
	.align		4
        /*0000*/ 	.byte	0x04, 0x37
        /*0002*/ 	.short	(.L_16 - .L_15)
.L_15:
        /*0004*/ 	.word	0x00000081


	//----- nvinfo : EIATTR_KPARAM_INFO
	.align		4
.L_16:
        /*0008*/ 	.byte	0x04, 0x17
        /*000a*/ 	.short	(.L_18 - .L_17)
.L_17:
        /*000c*/ 	.word	0x00000000
        /*0010*/ 	.short	0x000d
        /*0012*/ 	.short	0x0048
        /*0014*/ 	.byte	0x00, 0xf4, 0x21, 0x00


	//----- nvinfo : EIATTR_KPARAM_INFO
	.align		4
.L_18:
        /*0018*/ 	.byte	0x04, 0x17
        /*001a*/ 	.short	(.L_20 - .L_19)
.L_19:
        /*001c*/ 	.word	0x00000000
        /*0020*/ 	.short	0x000c
        /*0022*/ 	.short	0x0040
        /*0024*/ 	.byte	0x00, 0xf4, 0x21, 0x00


	//----- nvinfo : EIATTR_KPARAM_INFO
	.align		4
.L_20:
        /*0028*/ 	.byte	0x04, 0x17
        /*002a*/ 	.short	(.L_22 - .L_21)
.L_21:
        /*002c*/ 	.word	0x00000000
        /*0030*/ 	.short	0x000b
        /*0032*/ 	.short	0x0038
        /*0034*/ 	.byte	0x00, 0xf0, 0x11, 0x00


	//----- nvinfo : EIATTR_KPARAM_INFO
	.align		4
.L_22:
        /*0038*/ 	.byte	0x04, 0x17
        /*003a*/ 	.short	(.L_24 - .L_23)
.L_23:
        /*003c*/ 	.word	0x00000000
        /*0040*/ 	.short	0x000a
        /*0042*/ 	.short	0x0034
        /*0044*/ 	.byte	0x00, 0xf0, 0x11, 0x00


	//----- nvinfo : EIATTR_KPARAM_INFO
	.align		4
.L_24:
        /*0048*/ 	.byte	0x04, 0x17
        /*004a*/ 	.short	(.L_26 - .L_25)
.L_25:
        /*004c*/ 	.word	0x00000000
        /*0050*/ 	.short	0x0009
        /*0052*/ 	.short	0x0030
        /*0054*/ 	.byte	0x00, 0xf0, 0x11, 0x00


	//----- nvinfo : EIATTR_KPARAM_INFO
	.align		4
.L_26:
        /*0058*/ 	.byte	0x04, 0x17
        /*005a*/ 	.short	(.L_28 - .L_27)
.L_27:
        /*005c*/ 	.word	0x00000000
        /*0060*/ 	.short	0x0008
        /*0062*/ 	.short	0x002c
        /*0064*/ 	.byte	0x00, 0xf0, 0x11, 0x00


	//----- nvinfo : EIATTR_KPARAM_INFO
	.align		4
.L_28:
        /*0068*/ 	.byte	0x04, 0x17
        /*006a*/ 	.short	(.L_30 - .L_29)
.L_29:
        /*006c*/ 	.word	0x00000000
        /*0070*/ 	.short	0x0007
        /*0072*/ 	.short	0x0028
        /*0074*/ 	.byte	0x00, 0xf0, 0x11, 0x00


	//----- nvinfo : EIATTR_KPARAM_INFO
	.align		4
.L_30:
        /*0078*/ 	.byte	0x04, 0x17
        /*007a*/ 	.short	(.L_32 - .L_31)
.L_31:
        /*007c*/ 	.word	0x00000000
        /*0080*/ 	.short	0x0006
        /*0082*/ 	.short	0x0024
        /*0084*/ 	.byte	0x00, 0xf0, 0x11, 0x00


	//----- nvinfo : EIATTR_KPARAM_INFO
	.align		4
.L_32:
        /*0088*/ 	.byte	0x04, 0x17
        /*008a*/ 	.short	(.L_34 - .L_33)
.L_33:
        /*008c*/ 	.word	0x00000000
        /*0090*/ 	.short	0x0005
        /*0092*/ 	.short	0x0020
        /*0094*/ 	.byte	0x00, 0xf0, 0x11, 0x00


	//----- nvinfo : EIATTR_KPARAM_INFO
	.align		4
.L_34:
        /*0098*/ 	.byte	0x04, 0x17
        /*009a*/ 	.short	(.L_36 - .L_35)
.L_35:
        /*009c*/ 	.word	0x00000000
        /*00a0*/ 	.short	0x0004
        /*00a2*/ 	.short	0x001c
        /*00a4*/ 	.byte	0x00, 0xf0, 0x11, 0x00


	//----- nvinfo : EIATTR_KPARAM_INFO
	.align		4
.L_36:
        /*00a8*/ 	.byte	0x04, 0x17
        /*00aa*/ 	.short	(.L_38 - .L_37)
.L_37:
        /*00ac*/ 	.word	0x00000000
        /*00b0*/ 	.short	0x0003
        /*00b2*/ 	.short	0x0018
        /*00b4*/ 	.byte	0x00, 0xf0, 0x11, 0x00


	//----- nvinfo : EIATTR_KPARAM_INFO
	.align		4
.L_38:
        /*00b8*/ 	.byte	0x04, 0x17
        /*00ba*/ 	.short	(.L_40 - .L_39)
.L_39:
        /*00bc*/ 	.word	0x00000000
        /*00c0*/ 	.short	0x0002
        /*00c2*/ 	.short	0x0010
        /*00c4*/ 	.byte	0x00, 0xf4, 0x21, 0x00


	//----- nvinfo : EIATTR_KPARAM_INFO
	.align		4
.L_40:
        /*00c8*/ 	.byte	0x04, 0x17
        /*00ca*/ 	.short	(.L_42 - .L_41)
.L_41:
        /*00cc*/ 	.word	0x00000000
        /*00d0*/ 	.short	0x0001
        /*00d2*/ 	.short	0x0008
        /*00d4*/ 	.byte	0x00, 0xf4, 0x21, 0x00


	//----- nvinfo : EIATTR_KPARAM_INFO
	.align		4
.L_42:
        /*00d8*/ 	.byte	0x04, 0x17
        /*00da*/ 	.short	(.L_44 - .L_43)
.L_43:
        /*00dc*/ 	.word	0x00000000
        /*00e0*/ 	.short	0x0000
        /*00e2*/ 	.short	0x0000
        /*00e4*/ 	.byte	0x00, 0xf4, 0x21, 0x00


	//----- nvinfo : EIATTR_AT_ENTRY_FRAGMENTS
	.align		4
.L_44:
        /*00e8*/ 	.byte	0x04, 0x4f
        /*00ea*/ 	.short	(.L_46 - .L_45)


	//   ....[0]....
.L_45:
        /*00ec*/ 	.word	0x00000004


	//----- nvinfo : EIATTR_RESERVED_SMEM_USED
	.align		4
.L_46:
        /*00f0*/ 	.byte	0x01, 0x41
	.zero		2


	//----- nvinfo : EIATTR_SPARSE_MMA_MASK
	.align		4
        /*00f4*/ 	.byte	0x03, 0x50
        /*00f6*/ 	.short	0x0000


	//----- nvinfo : EIATTR_TCGEN05_1CTA_USED
	.align		4
        /*00f8*/ 	.byte	0x01, 0x51
	.zero		2


	//----- nvinfo : EIATTR_MAXREG_COUNT
	.align		4
        /*00fc*/ 	.byte	0x03, 0x1b
        /*00fe*/ 	.short	0x00ff


	//----- nvinfo : EIATTR_NUM_BARRIERS
	.align		4
        /*0100*/ 	.byte	0x02, 0x4c
        /*0102*/ 	.byte	0x01
	.zero		1


	//----- nvinfo : EIATTR_INT_WARP_WIDE_INSTR_OFFSETS
	.align		4
        /*0104*/ 	.byte	0x04, 0x31
        /*0106*/ 	.short	(.L_48 - .L_47)


	//   ....[0]....
.L_47:
        /*0108*/ 	.word	0x000010e0


	//   ....[1]....
        /*010c*/ 	.word	0x00001100


	//   ....[2]....
        /*0110*/ 	.word	0x000026d0


	//   ....[3]....
        /*0114*/ 	.word	0x000050d0


	//   ....[4]....
        /*0118*/ 	.word	0x00005120


	//----- nvinfo : EIATTR_COOP_GROUP_MASK_REGIDS
	.align		4
.L_48:
        /*011c*/ 	.byte	0x04, 0x29
        /*011e*/ 	.short	(.L_50 - .L_49)


	//   ....[0]....
.L_49:
        /*0120*/ 	.word	0xffffffff


	//   ....[1]....
        /*0124*/ 	.word	0xffffffff


	//   ....[2]....
        /*0128*/ 	.word	0xffffffff


	//   ....[3]....
        /*012c*/ 	.word	0xffffffff


	//----- nvinfo : EIATTR_COOP_GROUP_INSTR_OFFSETS
	.align		4
.L_50:
        /*0130*/ 	.byte	0x04, 0x28
        /*0132*/ 	.short	(.L_52 - .L_51)


	//   ....[0]....
.L_51:
        /*0134*/ 	.word	0x00000070


	//   ....[1]....
        /*0138*/ 	.word	0x00000330


	//   ....[2]....
        /*013c*/ 	.word	0x00004f60


	//   ....[3]....
        /*0140*/ 	.word	0x000051d0


	//----- nvinfo : EIATTR_VRC_CTA_INIT_COUNT
	.align		4
.L_52:
        /*0144*/ 	.byte	0x02, 0x4a
        /*0146*/ 	.byte	0x80
	.zero		1


	//----- nvinfo : EIATTR_MBARRIER_INSTR_OFFSETS
	.align		4
        /*0148*/ 	.byte	0x04, 0x39
        /*014a*/ 	.short	(.L_54 - .L_53)


	//   ....[0]....
.L_53:
        /*014c*/ 	.word	0x00001270
        /*0150*/ 	.word	0x000000ff
        /*0154*/ 	.word	0x00000000
        /*0158*/ 	.short	0x0100
        /*015a*/ 	.byte	0x0d
	.zero		1


	//   ....[1]....
        /*015c*/ 	.word	0x00002710
        /*0160*/ 	.word	0x000000ff
        /*0164*/ 	.word	0x00002008
        /*0168*/ 	.short	0x0100
        /*016a*/ 	.byte	0x14
	.zero		1


	//   ....[2]....
        /*016c*/ 	.word	0x00002cb0
        /*0170*/ 	.word	0x000000ff
        /*0174*/ 	.word	0x00000000
        /*0178*/ 	.short	0x010a
        /*017a*/ 	.byte	0x0d
	.zero		1


	//   ....[3]....
        /*017c*/ 	.word	0x000039d0
        /*0180*/ 	.word	0x000000ff
        /*0184*/ 	.word	0x00000000
        /*0188*/ 	.short	0x010a
        /*018a*/ 	.byte	0x0d
	.zero		1


	//   ....[4]....
        /*018c*/ 	.word	0x00003ad0
        /*0190*/ 	.word	0x000000ff
        /*0194*/ 	.word	0x00002000
        /*0198*/ 	.short	0x0108
        /*019a*/ 	.byte	0x14
	.zero		1


	//   ....[5]....
        /*019c*/ 	.word	0x00003b20
        /*01a0*/ 	.word	0x000000ff
        /*01a4*/ 	.word	0x00002008
        /*01a8*/ 	.short	0x0108
        /*01aa*/ 	.byte	0x14
	.zero		1


	//   ....[6]....
        /*01ac*/ 	.word	0x000051f0
        /*01b0*/ 	.word	0x000000ff
        /*01b4*/ 	.word	0x00000000
        /*01b8*/ 	.short	0x010a
        /*01ba*/ 	.byte	0x0d
	.zero		1


	//   ....[7]....
        /*01bc*/ 	.word	0x00005220
        /*01c0*/ 	.word	0x000000ff
        /*01c4*/ 	.word	0x00000000
        /*01c8*/ 	.short	0x010a
        /*01ca*/ 	.byte	0x0d
	.zero		1


	//----- nvinfo : EIATTR_NUM_MBARRIERS
	.align		4
.L_54:
        /*01cc*/ 	.byte	0x03, 0x38
        /*01ce*/ 	.short	0x0002


	//----- nvinfo : EIATTR_EXIT_INSTR_OFFSETS
	.align		4
        /*01d0*/ 	.byte	0x04, 0x1c
        /*01d2*/ 	.short	(.L_56 - .L_55)


	//   ....[0]....
.L_55:
        /*01d4*/ 	.word	0x000051e0


	//----- nvinfo : EIATTR_REQNTID
	.align		4
.L_56:
        /*01d8*/ 	.byte	0x04, 0x10
        /*01da*/ 	.short	(.L_58 - .L_57)
.L_57:
        /*01dc*/ 	.word	0x00000080
        /*01e0*/ 	.word	0x00000001
        /*01e4*/ 	.word	0x00000001


	//----- nvinfo : EIATTR_CRS_STACK_SIZE
	.align		4
.L_58:
        /*01e8*/ 	.byte	0x04, 0x1e
        /*01ea*/ 	.short	(.L_60 - .L_59)
.L_59:
        /*01ec*/ 	.word	0x00000000


	//----- nvinfo : EIATTR_CBANK_PARAM_SIZE
	.align		4
.L_60:
        /*01f0*/ 	.byte	0x03, 0x19
        /*01f2*/ 	.short	0x0050


	//----- nvinfo : EIATTR_PARAM_CBANK
	.align		4
        /*01f4*/ 	.byte	0x04, 0x0a
        /*01f6*/ 	.short	(.L_62 - .L_61)
	.align		4
.L_61:
        /*01f8*/ 	.word	index@(.nv.constant0.matmul_kernel)
        /*01fc*/ 	.short	0x0380
        /*01fe*/ 	.short	0x0050


	//----- nvinfo : EIATTR_SW_WAR
	.align		4
.L_62:
        /*0200*/ 	.byte	0x04, 0x36
        /*0202*/ 	.short	(.L_64 - .L_63)
.L_63:
        /*0204*/ 	.word	0x00000008
.L_64:


//--------------------- .nv.compat                --------------------------
	.section	.nv.compat,"",@"SHT_CUDA_COMPAT_INFO"
	.align	4
        /*0000*/ 	.byte	0x02, 0x02, 0x02, 0x00, 0x02, 0x05, 0x05, 0x00, 0x02, 0x03, 0x00, 0x00, 0x02, 0x06, 0x01, 0x00


//--------------------- .nv.callgraph             --------------------------
	.section	.nv.callgraph,"",@"SHT_CUDA_CALLGRAPH"
	.align	4
	.sectionentsize	8
	.align		4
        /*0000*/ 	.word	0x00000000
	.align		4
        /*0004*/ 	.word	0xffffffff
	.align		4
        /*0008*/ 	.word	0x00000000
	.align		4
        /*000c*/ 	.word	0xfffffffe
	.align		4
        /*0010*/ 	.word	0x00000000
	.align		4
        /*0014*/ 	.word	0xfffffffd
	.align		4
        /*0018*/ 	.word	0x00000000
	.align		4
        /*001c*/ 	.word	0xfffffffc


//--------------------- .text.matmul_kernel       --------------------------
	.section	.text.matmul_kernel,"ax",@progbits
	.align	128
        .global         matmul_kernel
        .type           matmul_kernel,@function
        .size           matmul_kernel,(.L_x_20 - matmul_kernel)
        .other          matmul_kernel,@"STO_CUDA_ENTRY STV_DEFAULT"
matmul_kernel:
.text.matmul_kernel:
[----:B------:R-:W0:Y:S01]  /*0000*/  LDC R1, c[0x0][0x37c] ;  /* 0x0000df00ff017b82 */ /* 0x000e220000000800 */
[----:B------:R-:W1:Y:S01]  /*0010*/  S2R R39, SR_TID.X ;  /* 0x0000000000277919 */ /* 0x000e620000002100 */
[----:B------:R-:W2:Y:S01]  /*0020*/  LDCU.64 UR18, c[0x0][0x358] ;  /* 0x00006b00ff1277ac */ /* 0x000ea20008000a00 */
[----:B-1----:R-:W-:-:S13]  /*0030*/  ISETP.GE.U32.AND P0, PT, R39, 0x20, PT ;  /* 0x000000202700780c */ /* 0x002fda0003f06070 */
[----:B------:R-:W-:Y:S02]  /*0040*/  VOTEU.ANY UP0, P0 ;  /* 0x0000000000ff7886 */ /* 0x000fe40000000100 */
[----:B0-2---:R-:W-:Y:S05]  /*0050*/  BRA.U UP0, `(.L_x_0) ;  /* 0x0000000100b87547 */ /* 0x005fea000b800000 */
[----:B------:R-:W0:Y:S01]  /*0060*/  S2UR UR6, SR_CgaCtaId ;  /* 0x00000000000679c3 */ /* 0x000e220000008800 */
[----:B------:R-:W-:Y:S01]  /*0070*/  NOP ;  /* 0x0000000000007918 */ /* 0x000fe20000000000 */
[----:B------:R-:W-:Y:S02]  /*0080*/  UMOV UR4, 0x40 ;  /* 0x0000004000047882 */ /* 0x000fe40000000000 */
[----:B0-----:R-:W-:-:S09]  /*0090*/  ULEA UR4, UR6, UR4, 0x18 ;  /* 0x0000000406047291 */ /* 0x001fd2000f8ec0ff */
[----:B------:R-:W0:Y:S01]  /*00a0*/  LDS.U8 R0, [UR4] ;  /* 0x00000004ff007984 */ /* 0x000e220008000000 */
[----:B------:R-:W-:Y:S02]  /*00b0*/  UMOV UR4, 0x400 ;  /* 0x0000040000047882 */ /* 0x000fe40000000000 */
[----:B------:R-:W-:Y:S01]  /*00c0*/  ULEA UR4, UR6, UR4, 0x18 ;  /* 0x0000000406047291 */ /* 0x000fe2000f8ec0ff */
[----:B0-----:R-:W-:-:S13]  /*00d0*/  ISETP.NE.AND P0, PT, R0, RZ, PT ;  /* 0x000000ff0000720c */ /* 0x001fda0003f05270 */
[----:B------:R-:W-:Y:S05]  /*00e0*/  @P0 BRA `(.L_x_1) ;  /* 0x00000000007c0947 */ /* 0x000fea0003800000 */
[----:B------:R-:W-:-:S13]  /*00f0*/  ELECT P0, URZ, PT ;  /* 0x0000000000ff782f */ /* 0x000fda0003800000 */
[----:B------:R-:W-:Y:S05]  /*0100*/  @!P0 BRA `(.L_x_2) ;  /* 0x0000000000848947 */ /* 0x000fea0003800000 */
[----:B------:R-:W-:Y:S01]  /*0110*/  UMOV UR5, 0x2 ;  /* 0x0000000200057882 */ /* 0x000fe20000000000 */
[----:B------:R-:W-:Y:S02]  /*0120*/  IMAD.MOV.U32 R4, RZ, RZ, 0x1 ;  /* 0x00000001ff047424 */ /* 0x000fe400078e00ff */
[----:B------:R-:W-:Y:S02]  /*0130*/  IMAD.MOV.U32 R5, RZ, RZ, 0x3 ;  /* 0x00000003ff057424 */ /* 0x000fe400078e00ff */
[----:B------:R-:W-:Y:S04]  /*0140*/  DEPBAR.LE SB0, 0x36 ;  /* 0x00008d800000791a */ /* 0x000fe80000000000 */
[----:B------:R-:W0:Y:S02]  /*0150*/  UTCATOMSWS.FIND_AND_SET.ALIGN UP1, UR5, UR5 ;  /* 0x00000005000575e3 */ /* 0x000e240008020800 */
[----:B0-----:R-:W-:-:S04]  /*0160*/  PLOP3.LUT P0, PT, PT, PT, UP1, 0x80, 0x8 ;  /* 0x000000000008781c */ /* 0x001fc80003f0f018 */
[----:B------:R-:W-:-:S04]  /*0170*/  SEL R0, RZ, 0xffffffff, !P0 ;  /* 0xffffffffff007807 */ /* 0x000fc80004000000 */
[----:B------:R-:W-:Y:S01]  /*0180*/  ISETP.NE.AND P0, PT, R0, RZ, PT ;  /* 0x000000ff0000720c */ /* 0x000fe20003f05270 */
[----:B------:R-:W-:-:S12]  /*0190*/  IMAD.U32 R0, RZ, RZ, UR5 ;  /* 0x00000005ff007e24 */ /* 0x000fd8000f8e00ff */
[----:B------:R-:W-:Y:S05]  /*01a0*/  @P0 BRA `(.L_x_3) ;  /* 0x0000000000240947 */ /* 0x000fea0003800000 */
.L_x_4:
[----:B------:R-:W-:Y:S05]  /*01b0*/  NANOSLEEP 0x64 ;  /* 0x000000640000795d */ /* 0x000fea0003800000 */
[----:B------:R-:W-:-:S05]  /*01c0*/  UMOV UR5, 0x2 ;  /* 0x0000000200057882 */ /* 0x000fca0000000000 */
[----:B------:R-:W-:Y:S04]  /*01d0*/  DEPBAR.LE SB0, 0x36 ;  /* 0x00008d800000791a */ /* 0x000fe80000000000 */
[----:B------:R-:W0:Y:S02]  /*01e0*/  UTCATOMSWS.FIND_AND_SET.ALIGN UP1, UR5, UR5 ;  /* 0x00000005000575e3 */ /* 0x000e240008020800 */
[----:B0-----:R-:W-:-:S04]  /*01f0*/  PLOP3.LUT P0, PT, PT, PT, UP1, 0x80, 0x8 ;  /* 0x000000000008781c */ /* 0x001fc80003f0f018 */
[----:B------:R-:W-:-:S04]  /*0200*/  SEL R0, RZ, 0xffffffff, !P0 ;  /* 0xffffffffff007807 */ /* 0x000fc80004000000 */
[----:B------:R-:W-:Y:S01]  /*0210*/  ISETP.NE.AND P0, PT, R0, RZ, PT ;  /* 0x000000ff0000720c */ /* 0x000fe20003f05270 */
[----:B------:R-:W-:-:S12]  /*0220*/  IMAD.U32 R0, RZ, RZ, UR5 ;  /* 0x00000005ff007e24 */ /* 0x000fd8000f8e00ff */
[----:B------:R-:W-:Y:S05]  /*0230*/  @!P0 BRA `(.L_x_4) ;  /* 0xfffffffc00dc8947 */ /* 0x000fea000383ffff */
.L_x_3:
[C---:B------:R-:W-:Y:S01]  /*0240*/  VIADD R3, R0.reuse, 0x10 ;  /* 0x0000001000037836 */ /* 0x040fe20000000000 */
[----:B------:R-:W-:Y:S01]  /*0250*/  UMOV UR5, 0x50 ;  /* 0x0000005000057882 */ /* 0x000fe20000000000 */
[----:B------:R-:W-:Y:S01]  /*0260*/  SHF.L.U32 R2, R5, R0, RZ ;  /* 0x0000000005027219 */ /* 0x000fe200000006ff */
[----:B------:R-:W-:Y:S01]  /*0270*/  ULEA UR5, UR6, UR5, 0x18 ;  /* 0x0000000506057291 */ /* 0x000fe2000f8ec0ff */
[----:B------:R-:W-:Y:S01]  /*0280*/  IMAD.SHL.U32 R0, R0, 0x20, RZ ;  /* 0x0000002000007824 */ /* 0x000fe200078e00ff */
[----:B------:R-:W-:-:S04]  /*0290*/  SHF.L.U32 R3, R4, R3, RZ ;  /* 0x0000000304037219 */ /* 0x000fc800000006ff */
[----:B------:R-:W-:-:S05]  /*02a0*/  LOP3.LUT R2, R3, R2, RZ, 0xfc, !PT ;  /* 0x0000000203027212 */ /* 0x000fca00078efcff */
[----:B------:R0:W-:Y:S04]  /*02b0*/  ATOMS.OR RZ, [UR5], R2 ;  /* 0x00000002ffff798c */ /* 0x0001e8000b000005 */
[----:B------:R0:W-:Y:S01]  /*02c0*/  STS [UR4], R0 ;  /* 0x00000000ff007988 */ /* 0x0001e20008000804 */
[----:B------:R-:W-:Y:S05]  /*02d0*/  BRA `(.L_x_2) ;  /* 0x0000000000107947 */ /* 0x000fea0003800000 */
.L_x_1:
[----:B------:R-:W-:Y:S01]  /*02e0*/  IMAD.MOV.U32 R0, RZ, RZ, -0x1 ;  /* 0xffffffffff007424 */ /* 0x000fe200078e00ff */
[----:B------:R-:W-:-:S04]  /*02f0*/  MOV R2, 0x320 ;  /* 0x0000032000027802 */ /* 0x000fc80000000f00 */
[----:B------:R0:W-:Y:S03]  /*0300*/  STS [UR4], R0 ;  /* 0x00000000ff007988 */ /* 0x0001e60008000804 */
[----:B0-----:R-:W-:Y:S05]  /*0310*/  CALL.REL.NOINC `($__internal_1_$__cuda_sm10x_tcgen05_guardrail_trap_phase_invalid_during_alloc) ;  /* 0x0000004c00d87944 */ /* 0x001fea0003c00000 */
.L_x_2:
[----:B------:R-:W-:Y:S05]  /*0320*/  WARPSYNC.ALL ;  /* 0x0000000000007948 */ /* 0x000fea0003800000 */
[----:B------:R-:W-:Y:S01]  /*0330*/  NOP ;  /* 0x0000000000007918 */ /* 0x000fe20000000000 */
.L_x_0:
[----:B------:R-:W1:Y:S01]  /*0340*/  LDC.64 R82, c[0x0][0x398] ;  /* 0x0000e600ff527b82 */ /* 0x000e620000000a00 */
[----:B------:R-:W2:Y:S01]  /*0350*/  S2R R5, SR_CTAID.X ;  /* 0x0000000000057919 */ /* 0x000ea20000002500 */
[C---:B------:R-:W-:Y:S01]  /*0360*/  LOP3.LUT R37, R39.reuse, 0x3f, RZ, 0xc0, !PT ;  /* 0x0000003f27257812 */ /* 0x040fe200078ec0ff */
[----:B------:R-:W-:Y:S01]  /*0370*/  UMOV UR4, 0x400 ;  /* 0x0000040000047882 */ /* 0x000fe20000000000 */
[----:B------:R-:W3:Y:S01]  /*0380*/  LDCU.64 UR14, c[0x0][0x3a8] ;  /* 0x00007500ff0e77ac */ /* 0x000ee20008000a00 */
[----:B------:R-:W-:Y:S02]  /*0390*/  LOP3.LUT R36, R39, 0x7f, RZ, 0xc0, !PT ;  /* 0x0000007f27247812 */ /* 0x000fe400078ec0ff */
[----:B------:R-:W-:Y:S01]  /*03a0*/  PRMT R119, RZ, 0x7610, R119 ;  /* 0x00007610ff777816 */ /* 0x000fe20000000077 */
[----:B------:R-:W4:Y:S01]  /*03b0*/  S2UR UR5, SR_CgaCtaId ;  /* 0x00000000000579c3 */ /* 0x000f220000008800 */
[----:B------:R-:W-:Y:S01]  /*03c0*/  PRMT R117, RZ, 0x7610, R117 ;  /* 0x00007610ff757816 */ /* 0x000fe20000000075 */
[----:B------:R-:W0:Y:S01]  /*03d0*/  LDCU UR8, c[0x0][0x3a4] ;  /* 0x00007480ff0877ac */ /* 0x000e220008000800 */
[----:B------:R-:W-:Y:S01]  /*03e0*/  PRMT R123, RZ, 0x7610, R123 ;  /* 0x00007610ff7b7816 */ /* 0x000fe2000000007b */
[----:B------:R-:W-:Y:S01]  /*03f0*/  UMOV UR6, 0x1 ;  /* 0x0000000100067882 */ /* 0x000fe20000000000 */
[----:B------:R-:W0:Y:S03]  /*0400*/  LDCU.128 UR24, c[0x0][0x380] ;  /* 0x00007000ff1877ac */ /* 0x000e260008000c00 */
[----:B------:R-:W5:Y:S01]  /*0410*/  LDC R93, c[0x0][0x3a0] ;  /* 0x0000e800ff5d7b82 */ /* 0x000f620000000800 */
[----:B---3--:R-:W-:-:S02]  /*0420*/  IMAD.U32 R13, RZ, RZ, UR14 ;  /* 0x0000000eff0d7e24 */ /* 0x008fc4000f8e00ff */
[----:B01----:R-:W-:Y:S01]  /*0430*/  VIADD R0, R83, 0x3f ;  /* 0x0000003f53007836 */ /* 0x003fe20000000000 */
[----:B------:R-:W-:Y:S01]  /*0440*/  IABS R65, R83 ;  /* 0x0000005300417213 */ /* 0x000fe20000000000 */
[----:B------:R-:W-:Y:S02]  /*0450*/  IMAD.U32 R15, RZ, RZ, UR14 ;  /* 0x0000000eff0f7e24 */ /* 0x000fe4000f8e00ff */
[----:B------:R-:W-:Y:S01]  /*0460*/  IMAD.U32 R17, RZ, RZ, UR14 ;  /* 0x0000000eff117e24 */ /* 0x000fe2000f8e00ff */
[----:B------:R-:W-:Y:S01]  /*0470*/  SHF.R.S32.HI R3, RZ, 0x1f, R0 ;  /* 0x0000001fff037819 */ /* 0x000fe20000011400 */
[----:B------:R-:W-:Y:S01]  /*0480*/  IMAD.U32 R19, RZ, RZ, UR14 ;  /* 0x0000000eff137e24 */ /* 0x000fe2000f8e00ff */
[----:B----4-:R-:W-:Y:S02]  /*0490*/  ULEA UR20, UR5, UR4, 0x18 ;  /* 0x0000000405147291 */ /* 0x010fe4000f8ec0ff */
[----:B------:R-:W-:Y:S02]  /*04a0*/  LEA.HI R3, R3, R0, RZ, 0x6 ;  /* 0x0000000003037211 */ /* 0x000fe400078f30ff */
[----:B--2---:R-:W-:Y:S01]  /*04b0*/  IABS R8, R5 ;  /* 0x0000000500087213 */ /* 0x004fe20000000000 */
[----:B------:R-:W-:Y:S01]  /*04c0*/  UIADD3 UR10, UPT, UPT, UR20, 0x2000, URZ ;  /* 0x00002000140a7890 */ /* 0x000fe2000fffe0ff */
[----:B------:R-:W-:-:S05]  /*04d0*/  SHF.R.S32.HI R3, RZ, 0x6, R3 ;  /* 0x00000006ff037819 */ /* 0x000fca0000011403 */
[----:B------:R-:W-:-:S05]  /*04e0*/  IMAD.SHL.U32 R4, R3, 0x4, RZ ;  /* 0x0000000403047824 */ /* 0x000fca00078e00ff */
[-C--:B------:R-:W-:Y:S02]  /*04f0*/  IABS R7, R4.reuse ;  /* 0x0000000400077213 */ /* 0x080fe40000000000 */
[----:B------:R-:W-:Y:S02]  /*0500*/  IABS R10, R4 ;  /* 0x00000004000a7213 */ /* 0x000fe40000000000 */
[----:B------:R-:W0:Y:S08]  /*0510*/  I2F.RP R0, R7 ;  /* 0x0000000700007306 */ /* 0x000e300000209400 */
[----:B0-----:R-:W0:Y:S02]  /*0520*/  MUFU.RCP R0, R0 ;  /* 0x0000000000007308 */ /* 0x001e240000001000 */
[----:B0-----:R-:W-:-:S02]  /*0530*/  VIADD R2, R0, 0xffffffe ;  /* 0x0ffffffe00027836 */ /* 0x001fc40000000000 */
[----:B------:R-:W-:-:S04]  /*0540*/  IMAD.MOV R0, RZ, RZ, -R10 ;  /* 0x000000ffff007224 */ /* 0x000fc800078e0a0a */
[----:B------:R0:W1:Y:S02]  /*0550*/  F2I.FTZ.U32.TRUNC.NTZ R3, R2 ;  /* 0x0000000200037305 */ /* 0x000064000021f000 */
[----:B0-----:R-:W-:Y:S02]  /*0560*/  IMAD.MOV.U32 R2, RZ, RZ, RZ ;  /* 0x000000ffff027224 */ /* 0x001fe400078e00ff */
[----:B-1----:R-:W-:-:S04]  /*0570*/  IMAD.MOV R6, RZ, RZ, -R3 ;  /* 0x000000ffff067224 */ /* 0x002fc800078e0a03 */
[----:B------:R-:W-:Y:S02]  /*0580*/  IMAD R9, R6, R7, RZ ;  /* 0x0000000706097224 */ /* 0x000fe400078e02ff */
[----:B------:R-:W-:Y:S02]  /*0590*/  IMAD.MOV.U32 R6, RZ, RZ, R8 ;  /* 0x000000ffff067224 */ /* 0x000fe400078e0008 */
[----:B------:R-:W-:-:S06]  /*05a0*/  IMAD.HI.U32 R3, R3, R9, R2 ;  /* 0x0000000903037227 */ /* 0x000fcc00078e0002 */
[----:B------:R-:W-:-:S04]  /*05b0*/  IMAD.HI.U32 R3, R3, R6, RZ ;  /* 0x0000000603037227 */ /* 0x000fc800078e00ff */
[----:B------:R-:W-:Y:S01]  /*05c0*/  IMAD R0, R3, R0, R6 ;  /* 0x0000000003007224 */ /* 0x000fe200078e0206 */
[----:B------:R-:W-:Y:S04]  /*05d0*/  BAR.SYNC.DEFER_BLOCKING 0x0 ;  /* 0x0000000000007b1d */ /* 0x000fe80000010000 */
[----:B------:R-:W-:-:S13]  /*05e0*/  ISETP.GT.U32.AND P1, PT, R7, R0, PT ;  /* 0x000000000700720c */ /* 0x000fda0003f24070 */
[----:B------:R-:W-:Y:S02]  /*05f0*/  @!P1 IMAD.IADD R0, R0, 0x1, -R7 ;  /* 0x0000000100009824 */ /* 0x000fe400078e0a07 */
[----:B------:R-:W-:Y:S01]  /*0600*/  @!P1 VIADD R3, R3, 0x1 ;  /* 0x0000000103039836 */ /* 0x000fe20000000000 */
[----:B------:R-:W-:Y:S02]  /*0610*/  ISETP.NE.AND P1, PT, R4, RZ, PT ;  /* 0x000000ff0400720c */ /* 0x000fe40003f25270 */
[----:B------:R-:W-:Y:S02]  /*0620*/  ISETP.GE.U32.AND P0, PT, R0, R7, PT ;  /* 0x000000070000720c */ /* 0x000fe40003f06070 */
[----:B------:R-:W-:-:S04]  /*0630*/  LOP3.LUT R0, R5, R4, RZ, 0x3c, !PT ;  /* 0x0000000405007212 */ /* 0x000fc800078e3cff */
[----:B------:R-:W-:Y:S01]  /*0640*/  ISETP.GE.AND P2, PT, R0, RZ, PT ;  /* 0x000000ff0000720c */ /* 0x000fe20003f46270 */
[----:B------:R-:W-:-:S06]  /*0650*/  VIADD R0, R82, 0x3f ;  /* 0x0000003f52007836 */ /* 0x000fcc0000000000 */
[----:B------:R-:W-:-:S04]  /*0660*/  @P0 VIADD R3, R3, 0x1 ;  /* 0x0000000103030836 */ /* 0x000fc80000000000 */
[----:B------:R-:W-:Y:S01]  /*0670*/  IMAD.MOV.U32 R2, RZ, RZ, R3 ;  /* 0x000000ffff027224 */ /* 0x000fe200078e0003 */
[----:B------:R-:W-:-:S03]  /*0680*/  SHF.R.S32.HI R3, RZ, 0x1f, R0 ;  /* 0x0000001fff037819 */ /* 0x000fc60000011400 */
[----:B------:R-:W-:Y:S01]  /*0690*/  @!P2 IMAD.MOV R2, RZ, RZ, -R2 ;  /* 0x000000ffff02a224 */ /* 0x000fe200078e0a02 */
[----:B------:R-:W-:Y:S02]  /*06a0*/  @!P1 LOP3.LUT R2, RZ, R4, RZ, 0x33, !PT ;  /* 0x00000004ff029212 */ /* 0x000fe400078e33ff */
[----:B------:R-:W-:-:S03]  /*06b0*/  LEA.HI R3, R3, R0, RZ, 0x6 ;  /* 0x0000000003037211 */ /* 0x000fc600078f30ff */
[----:B------:R-:W-:Y:S02]  /*06c0*/  IMAD.SHL.U32 R6, R2, 0x4, RZ ;  /* 0x0000000402067824 */ /* 0x000fe400078e00ff */
[----:B------:R-:W-:-:S03]  /*06d0*/  IMAD.MOV R2, RZ, RZ, -R2 ;  /* 0x000000ffff027224 */ /* 0x000fc600078e0a02 */
[----:B------:R-:W-:Y:S01]  /*06e0*/  LEA.HI.SX32 R3, R3, -R6, 0x1a ;  /* 0x8000000603037211 */ /* 0x000fe200078fd2ff */
[----:B------:R-:W-:Y:S02]  /*06f0*/  IMAD R8, R4, R2, R5 ;  /* 0x0000000204087224 */ /* 0x000fe400078e0205 */
[----:B------:R-:W-:Y:S01]  /*0700*/  IMAD.MOV.U32 R2, RZ, RZ, RZ ;  /* 0x000000ffff027224 */ /* 0x000fe200078e00ff */
[----:B------:R-:W-:Y:S02]  /*0710*/  VIMNMX R11, PT, PT, R3, 0x4, PT ;  /* 0x00000004030b7848 */ /* 0x000fe40003fe0100 */
[----:B------:R-:W-:Y:S02]  /*0720*/  IABS R4, R8 ;  /* 0x0000000800047213 */ /* 0x000fe40000000000 */
[-C--:B------:R-:W-:Y:S02]  /*0730*/  IABS R7, R11.reuse ;  /* 0x0000000b00077213 */ /* 0x080fe40000000000 */
[----:B------:R-:W-:-:S02]  /*0740*/  IABS R9, R11 ;  /* 0x0000000b00097213 */ /* 0x000fc40000000000 */
[----:B------:R-:W0:Y:S08]  /*0750*/  I2F.RP R0, R7 ;  /* 0x0000000700007306 */ /* 0x000e300000209400 */
[----:B0-----:R-:W0:Y:S02]  /*0760*/  MUFU.RCP R0, R0 ;  /* 0x0000000000007308 */ /* 0x001e240000001000 */
[----:B0-----:R-:W-:-:S02]  /*0770*/  VIADD R3, R0, 0xffffffe ;  /* 0x0ffffffe00037836 */ /* 0x001fc40000000000 */
[----:B------:R-:W-:-:S04]  /*0780*/  IMAD.MOV R0, RZ, RZ, -R9 ;  /* 0x000000ffff007224 */ /* 0x000fc800078e0a09 */
[----:B------:R-:W0:Y:S02]  /*0790*/  F2I.FTZ.U32.TRUNC.NTZ R3, R3 ;  /* 0x0000000300037305 */ /* 0x000e24000021f000 */
[----:B0-----:R-:W-:-:S04]  /*07a0*/  IMAD.MOV R10, RZ, RZ, -R3 ;  /* 0x000000ffff0a7224 */ /* 0x001fc800078e0a03 */
[----:B------:R-:W-:Y:S02]  /*07b0*/  IMAD R5, R10, R7, RZ ;  /* 0x000000070a057224 */ /* 0x000fe400078e02ff */
[----:B------:R-:W0:Y:S02]  /*07c0*/  LDS R10, [UR20] ;  /* 0x00000014ff0a7984 */ /* 0x000e240008000800 */
[----:B------:R-:W-:Y:S01]  /*07d0*/  IMAD.HI.U32 R2, R3, R5, R2 ;  /* 0x0000000503027227 */ /* 0x000fe200078e0002 */
[----:B------:R-:W-:-:S03]  /*07e0*/  IABS R5, R82 ;  /* 0x0000005200057213 */ /* 0x000fc60000000000 */
[----:B------:R-:W-:Y:S02]  /*07f0*/  IMAD.MOV.U32 R3, RZ, RZ, R4 ;  /* 0x000000ffff037224 */ /* 0x000fe400078e0004 */
[----:B------:R-:W-:Y:S02]  /*0800*/  IMAD.MOV.U32 R9, RZ, RZ, R5 ;  /* 0x000000ffff097224 */ /* 0x000fe400078e0005 */
[----:B------:R-:W-:Y:S01]  /*0810*/  IMAD.HI.U32 R2, R2, R3, RZ ;  /* 0x0000000302027227 */ /* 0x000fe200078e00ff */
[----:B------:R-:W1:Y:S03]  /*0820*/  I2F.RP R5, R65 ;  /* 0x0000004100057306 */ /* 0x000e660000209400 */
[----:B------:R-:W-:-:S05]  /*0830*/  IMAD R0, R2, R0, R3 ;  /* 0x0000000002007224 */ /* 0x000fca00078e0203 */
[----:B------:R-:W2:Y:S01]  /*0840*/  I2F.RP R4, R9 ;  /* 0x0000000900047306 */ /* 0x000ea20000209400 */
[----:B------:R-:W-:Y:S01]  /*0850*/  BAR.SYNC.DEFER_BLOCKING 0x0 ;  /* 0x0000000000007b1d */ /* 0x000fe20000010000 */
[----:B------:R-:W-:-:S06]  /*0860*/  ISETP.GT.U32.AND P1, PT, R7, R0, PT ;  /* 0x000000000700720c */ /* 0x000fcc0003f24070 */
[----:B-1----:R-:W-:Y:S07]  /*0870*/  MUFU.RCP R5, R5 ;  /* 0x0000000500057308 */ /* 0x002fee0000001000 */
[----:B------:R-:W-:Y:S01]  /*0880*/  @!P1 IMAD.IADD R0, R0, 0x1, -R7 ;  /* 0x0000000100009824 */ /* 0x000fe200078e0a07 */
[----:B--2---:R-:W1:Y:S01]  /*0890*/  MUFU.RCP R4, R4 ;  /* 0x0000000400047308 */ /* 0x004e620000001000 */
[----:B------:R-:W-:Y:S01]  /*08a0*/  @!P1 VIADD R2, R2, 0x1 ;  /* 0x0000000102029836 */ /* 0x000fe20000000000 */
[----:B------:R-:W-:-:S02]  /*08b0*/  ISETP.NE.AND P1, PT, R11, RZ, PT ;  /* 0x000000ff0b00720c */ /* 0x000fc40003f25270 */
[----:B------:R-:W-:Y:S02]  /*08c0*/  ISETP.GE.U32.AND P0, PT, R0, R7, PT ;  /* 0x000000070000720c */ /* 0x000fe40003f06070 */
[----:B------:R-:W-:Y:S02]  /*08d0*/  LOP3.LUT R0, R8, R11, RZ, 0x3c, !PT ;  /* 0x0000000b08007212 */ /* 0x000fe400078e3cff */
[----:B------:R-:W-:Y:S02]  /*08e0*/  SHF.R.U32.HI R7, RZ, 0x5, R39 ;  /* 0x00000005ff077819 */ /* 0x000fe40000011627 */
[----:B------:R-:W-:Y:S02]  /*08f0*/  ISETP.GE.AND P2, PT, R0, RZ, PT ;  /* 0x000000ff0000720c */ /* 0x000fe40003f46270 */
[----:B------:R-:W-:Y:S02]  /*0900*/  R2UR UR7, R7 ;  /* 0x00000000070772ca */ /* 0x000fe400000e0000 */
[----:B0-----:R-:W-:Y:S01]  /*0910*/  R2UR UR21, R10 ;  /* 0x000000000a1572ca */ /* 0x001fe200000e0000 */
[----:B-1----:R-:W-:-:S02]  /*0920*/  VIADD R3, R4, 0xffffffe ;  /* 0x0ffffffe04037836 */ /* 0x002fc40000000000 */
[----:B------:R-:W-:Y:S02]  /*0930*/  @P0 VIADD R2, R2, 0x1 ;  /* 0x0000000102020836 */ /* 0x000fe40000000000 */
[----:B------:R-:W-:Y:S02]  /*0940*/  VIADD R4, R5, 0xffffffe ;  /* 0x0ffffffe05047836 */ /* 0x000fe40000000000 */
[----:B------:R-:W0:Y:S01]  /*0950*/  F2I.FTZ.U32.TRUNC.NTZ R3, R3 ;  /* 0x0000000300037305 */ /* 0x000e22000021f000 */
[----:B------:R-:W-:-:S03]  /*0960*/  IMAD.MOV.U32 R38, RZ, RZ, R2 ;  /* 0x000000ffff267224 */ /* 0x000fc600078e0002 */
[----:B------:R-:W-:Y:S01]  /*0970*/  USHF.L.U32 UR4, UR7, 0x15, URZ ;  /* 0x0000001507047899 */ /* 0x000fe200080006ff */
[----:B------:R-:W-:Y:S01]  /*0980*/  @!P2 IMAD.MOV R38, RZ, RZ, -R38 ;  /* 0x000000ffff26a224 */ /* 0x000fe200078e0a26 */
[----:B------:R-:W-:Y:S02]  /*0990*/  @!P1 LOP3.LUT R38, RZ, R11, RZ, 0x33, !PT ;  /* 0x0000000bff269212 */ /* 0x000fe400078e33ff */
[----:B------:R-:W-:Y:S01]  /*09a0*/  ULOP3.LUT UR4, UR4, 0x600000, URZ, 0xc0, !UPT ;  /* 0x0060000004047892 */ /* 0x000fe2000f8ec0ff */
[----:B------:R1:W2:Y:S02]  /*09b0*/  F2I.FTZ.U32.TRUNC.NTZ R5, R4 ;  /* 0x0000000400057305 */ /* 0x0002a4000021f000 */
[----:B------:R-:W-:Y:S01]  /*09c0*/  IMAD.MOV R0, RZ, RZ, -R38 ;  /* 0x000000ffff007224 */ /* 0x000fe200078e0a26 */
[----:B------:R-:W-:Y:S01]  /*09d0*/  UIADD3 UR12, UPT, UPT, UR21, UR4, URZ ;  /* 0x00000004150c7290 */ /* 0x000fe2000fffe0ff */
[----:B------:R-:W-:Y:S02]  /*09e0*/  IMAD.SHL.U32 R38, R38, 0x40, RZ ;  /* 0x0000004026267824 */ /* 0x000fe400078e00ff */
[----:B0-----:R-:W-:-:S02]  /*09f0*/  IMAD.MOV R2, RZ, RZ, -R3 ;  /* 0x000000ffff027224 */ /* 0x001fc400078e0a03 */
[----:B------:R-:W-:Y:S01]  /*0a00*/  IMAD R0, R11, R0, R8 ;  /* 0x000000000b007224 */ /* 0x000fe200078e0208 */
[----:B-1----:R-:W-:Y:S01]  /*0a10*/  SHF.R.U32.HI R4, RZ, 0x5, R39 ;  /* 0x00000005ff047819 */ /* 0x002fe20000011627 */
[----:B------:R-:W-:Y:S02]  /*0a20*/  IMAD R7, R2, R9, RZ ;  /* 0x0000000902077224 */ /* 0x000fe400078e02ff */
[----:B------:R-:W-:Y:S02]  /*0a30*/  IMAD.MOV.U32 R2, RZ, RZ, RZ ;  /* 0x000000ffff027224 */ /* 0x000fe400078e00ff */
[----:B--2---:R-:W-:Y:S02]  /*0a40*/  IMAD.MOV R8, RZ, RZ, -R5 ;  /* 0x000000ffff087224 */ /* 0x004fe400078e0a05 */
[----:B------:R-:W-:Y:S01]  /*0a50*/  IMAD.HI.U32 R2, R3, R7, R2 ;  /* 0x0000000703027227 */ /* 0x000fe200078e0002 */
[----:B------:R-:W-:-:S03]  /*0a60*/  SGXT.U32 R3, R4, 0x2 ;  /* 0x000000020403781a */ /* 0x000fc60000000000 */
[----:B------:R-:W-:Y:S01]  /*0a70*/  IMAD.IADD R0, R6, 0x1, R0 ;  /* 0x0000000106007824 */ /* 0x000fe200078e0200 */
[----:B------:R-:W-:Y:S01]  /*0a80*/  LOP3.LUT R90, R38, R3, RZ, 0xfc, !PT ;  /* 0x00000003265a7212 */ /* 0x000fe200078efcff */
[----:B------:R-:W-:Y:S02]  /*0a90*/  IMAD R33, R8, R65, RZ ;  /* 0x0000004108217224 */ /* 0x000fe400078e02ff */
[----:B------:R-:W-:Y:S01]  /*0aa0*/  IMAD.MOV.U32 R4, RZ, RZ, RZ ;  /* 0x000000ffff047224 */ /* 0x000fe200078e00ff */
[----:B------:R-:W-:Y:S01]  /*0ab0*/  LOP3.LUT R62, R90, 0x4, RZ, 0xfc, !PT ;  /* 0x000000045a3e7812 */ /* 0x000fe200078efcff */
[----:B------:R-:W-:Y:S01]  /*0ac0*/  IMAD R37, R0, 0x40, R37 ;  /* 0x0000004000257824 */ /* 0x000fe200078e0225 */
[C---:B------:R-:W-:Y:S01]  /*0ad0*/  LOP3.LUT R61, R90.reuse, 0x10, RZ, 0xfc, !PT ;  /* 0x000000105a3d7812 */ /* 0x040fe200078efcff */
[----:B------:R-:W-:Y:S01]  /*0ae0*/  IMAD.HI.U32 R33, R5, R33, R4 ;  /* 0x0000002105217227 */ /* 0x000fe200078e0004 */
[----:B------:R-:W-:Y:S02]  /*0af0*/  IABS R52, R62 ;  /* 0x0000003e00347213 */ /* 0x000fe40000000000 */
[----:B------:R-:W-:Y:S01]  /*0b00*/  IABS R5, R37 ;  /* 0x0000002500057213 */ /* 0x000fe20000000000 */
[----:B------:R-:W-:Y:S01]  /*0b10*/  IMAD.U32 R7, RZ, RZ, UR14 ;  /* 0x0000000eff077e24 */ /* 0x000fe2000f8e00ff */
[----:B------:R-:W-:Y:S01]  /*0b20*/  IABS R46, R61 ;  /* 0x0000003d002e7213 */ /* 0x000fe20000000000 */
[----:B------:R-:W-:Y:S01]  /*0b30*/  IMAD.HI.U32 R3, R33, R52, RZ ;  /* 0x0000003421037227 */ /* 0x000fe200078e00ff */
[----:B------:R-:W-:-:S02]  /*0b40*/  LOP3.LUT R53, R90, 0x8, RZ, 0xfc, !PT ;  /* 0x000000085a357812 */ /* 0x000fc400078efcff */
[----:B------:R-:W-:Y:S01]  /*0b50*/  LOP3.LUT R55, R90, 0x18, RZ, 0xfc, !PT ;  /* 0x000000185a377812 */ /* 0x000fe200078efcff */
[----:B------:R-:W-:Y:S01]  /*0b60*/  IMAD.HI.U32 R2, R2, R5, RZ ;  /* 0x0000000502027227 */ /* 0x000fe200078e00ff */
[----:B------:R-:W-:Y:S02]  /*0b70*/  IABS R50, R90 ;  /* 0x0000005a00327213 */ /* 0x000fe40000000000 */
[C---:B------:R-:W-:Y:S01]  /*0b80*/  LOP3.LUT R45, R90.reuse, 0xc, RZ, 0xfc, !PT ;  /* 0x0000000c5a2d7812 */ /* 0x040fe200078efcff */
[----:B------:R-:W-:Y:S01]  /*0b90*/  IMAD.MOV R2, RZ, RZ, -R2 ;  /* 0x000000ffff027224 */ /* 0x000fe200078e0a02 */
[----:B------:R-:W-:Y:S01]  /*0ba0*/  IABS R8, R53 ;  /* 0x0000003500087213 */ /* 0x000fe20000000000 */
[----:B------:R-:W-:Y:S01]  /*0bb0*/  IMAD.MOV R3, RZ, RZ, -R3 ;  /* 0x000000ffff037224 */ /* 0x000fe200078e0a03 */
[----:B------:R-:W-:Y:S01]  /*0bc0*/  IABS R44, R55 ;  /* 0x00000037002c7213 */ /* 0x000fe20000000000 */
[----:B------:R-:W-:Y:S01]  /*0bd0*/  IMAD R2, R9, R2, R5 ;  /* 0x0000000209027224 */ /* 0x000fe200078e0205 */
[----:B------:R-:W-:Y:S01]  /*0be0*/  LOP3.LUT R47, R90, 0x20, RZ, 0xfc, !PT ;  /* 0x000000205a2f7812 */ /* 0x000fe200078efcff */
[----:B------:R-:W-:Y:S01]  /*0bf0*/  IMAD R52, R65, R3, R52 ;  /* 0x0000000341347224 */ /* 0x000fe200078e0234 */
[----:B------:R-:W-:Y:S01]  /*0c00*/  IABS R42, R45 ;  /* 0x0000002d002a7213 */ /* 0x000fe20000000000 */
[----:B------:R-:W-:Y:S01]  /*0c10*/  IMAD.HI.U32 R3, R33, R46, RZ ;  /* 0x0000002e21037227 */ /* 0x000fe200078e00ff */
[----:B------:R-:W-:-:S02]  /*0c20*/  ISETP.GT.U32.AND P0, PT, R9, R2, PT ;  /* 0x000000020900720c */ /* 0x000fc40003f04070 */
[C---:B------:R-:W-:Y:S01]  /*0c30*/  LOP3.LUT R59, R90.reuse, 0x14, RZ, 0xfc, !PT ;  /* 0x000000145a3b7812 */ /* 0x040fe200078efcff */
[C---:B------:R-:W-:Y:S01]  /*0c40*/  IMAD.HI.U32 R0, R33.reuse, R50, RZ ;  /* 0x0000003221007227 */ /* 0x040fe200078e00ff */
[----:B------:R-:W-:Y:S02]  /*0c50*/  IABS R40, R47 ;  /* 0x0000002f00287213 */ /* 0x000fe40000000000 */
[----:B------:R-:W-:Y:S01]  /*0c60*/  IABS R68, R59 ;  /* 0x0000003b00447213 */ /* 0x000fe20000000000 */
[----:B------:R-:W-:Y:S01]  /*0c70*/  IMAD.MOV R5, RZ, RZ, -R3 ;  /* 0x000000ffff057224 */ /* 0x000fe200078e0a03 */
[C---:B------:R-:W-:Y:S01]  /*0c80*/  LOP3.LUT R49, R90.reuse, 0x24, RZ, 0xfc, !PT ;  /* 0x000000245a317812 */ /* 0x040fe200078efcff */
[C---:B------:R-:W-:Y:S01]  /*0c90*/  IMAD.HI.U32 R4, R33.reuse, R8, RZ ;  /* 0x0000000821047227 */ /* 0x040fe200078e00ff */
[C---:B------:R-:W-:Y:S02]  /*0ca0*/  LOP3.LUT R51, R90.reuse, 0x1c, RZ, 0xfc, !PT ;  /* 0x0000001c5a337812 */ /* 0x040fe400078efcff */
[----:B------:R-:W-:Y:S01]  /*0cb0*/  IABS R64, R49 ;  /* 0x0000003100407213 */ /* 0x000fe20000000000 */
[----:B------:R-:W-:Y:S01]  /*0cc0*/  IMAD.HI.U32 R3, R33, R44, RZ ;  /* 0x0000002c21037227 */ /* 0x000fe200078e00ff */
[----:B------:R-:W-:-:S02]  /*0cd0*/  LOP3.LUT R43, R90, 0x2c, RZ, 0xfc, !PT ;  /* 0x0000002c5a2b7812 */ /* 0x000fc400078efcff */
[----:B------:R-:W-:Y:S01]  /*0ce0*/  IABS R66, R51 ;  /* 0x0000003300427213 */ /* 0x000fe20000000000 */
[----:B------:R-:W-:Y:S01]  /*0cf0*/  IMAD.MOV R6, RZ, RZ, -R0 ;  /* 0x000000ffff067224 */ /* 0x000fe200078e0a00 */
[----:B------:R-:W-:Y:S01]  /*0d00*/  LOP3.LUT R57, R90, 0x28, RZ, 0xfc, !PT ;  /* 0x000000285a397812 */ /* 0x000fe200078efcff */
[----:B------:R-:W-:Y:S01]  /*0d10*/  IMAD.HI.U32 R0, R33, R42, RZ ;  /* 0x0000002a21007227 */ /* 0x000fe200078e00ff */
[----:B------:R-:W-:Y:S02]  /*0d20*/  ISETP.GE.AND P1, PT, R37, RZ, PT ;  /* 0x000000ff2500720c */ /* 0x000fe40003f26270 */
[----:B------:R-:W-:Y:S01]  /*0d30*/  IABS R48, R57 ;  /* 0x0000003900307213 */ /* 0x000fe20000000000 */
[----:B------:R-:W-:Y:S02]  /*0d40*/  IMAD R46, R65, R5, R46 ;  /* 0x00000005412e7224 */ /* 0x000fe400078e022e */
[----:B------:R-:W-:Y:S02]  /*0d50*/  IMAD.MOV R4, RZ, RZ, -R4 ;  /* 0x000000ffff047224 */ /* 0x000fe400078e0a04 */
[----:B------:R-:W-:-:S02]  /*0d60*/  IMAD.MOV R5, RZ, RZ, -R3 ;  /* 0x000000ffff057224 */ /* 0x000fc400078e0a03 */
[----:B------:R-:W-:-:S04]  /*0d70*/  IMAD.HI.U32 R3, R33, R40, RZ ;  /* 0x0000002821037227 */ /* 0x000fc800078e00ff */
[C---:B------:R-:W-:Y:S02]  /*0d80*/  IMAD R50, R65.reuse, R6, R50 ;  /* 0x0000000641327224 */ /* 0x040fe400078e0232 */
[----:B------:R-:W-:Y:S02]  /*0d90*/  IMAD.MOV R6, RZ, RZ, -R0 ;  /* 0x000000ffff067224 */ /* 0x000fe400078e0a00 */
[----:B------:R-:W-:Y:S02]  /*0da0*/  IMAD R0, R65, R4, R8 ;  /* 0x0000000441007224 */ /* 0x000fe400078e0208 */
[----:B------:R-:W-:Y:S02]  /*0db0*/  @!P0 IMAD.IADD R2, R2, 0x1, -R9 ;  /* 0x0000000102028824 */ /* 0x000fe400078e0a09 */
[----:B------:R-:W-:-:S03]  /*0dc0*/  IMAD.HI.U32 R4, R33, R68, RZ ;  /* 0x0000004421047227 */ /* 0x000fc600078e00ff */
[----:B------:R-:W-:Y:S01]  /*0dd0*/  ISETP.GT.U32.AND P0, PT, R9, R2, PT ;  /* 0x000000020900720c */ /* 0x000fe20003f04070 */
[----:B------:R-:W-:Y:S02]  /*0de0*/  IMAD.MOV R3, RZ, RZ, -R3 ;  /* 0x000000ffff037224 */ /* 0x000fe400078e0a03 */
[C---:B------:R-:W-:Y:S02]  /*0df0*/  IMAD R42, R65.reuse, R6, R42 ;  /* 0x00000006412a7224 */ /* 0x040fe400078e022a */
[----:B------:R-:W-:Y:S02]  /*0e00*/  IMAD.MOV R6, RZ, RZ, -R4 ;  /* 0x000000ffff067224 */ /* 0x000fe400078e0a04 */
[----:B------:R-:W-:Y:S02]  /*0e10*/  IMAD R40, R65, R3, R40 ;  /* 0x0000000341287224 */ /* 0x000fe400078e0228 */
[----:B------:R-:W-:-:S04]  /*0e20*/  IMAD.HI.U32 R3, R33, R64, RZ ;  /* 0x0000004021037227 */ /* 0x000fc800078e00ff */
[----:B------:R-:W-:Y:S01]  /*0e30*/  IMAD R68, R65, R6, R68 ;  /* 0x0000000641447224 */ /* 0x000fe200078e0244 */
[----:B------:R-:W-:Y:S01]  /*0e40*/  IABS R6, R43 ;  /* 0x0000002b00067213 */ /* 0x000fe20000000000 */
[----:B------:R-:W-:Y:S02]  /*0e50*/  IMAD.MOV R3, RZ, RZ, -R3 ;  /* 0x000000ffff037224 */ /* 0x000fe400078e0a03 */
[----:B------:R-:W-:-:S04]  /*0e60*/  IMAD.HI.U32 R4, R33, R66, RZ ;  /* 0x0000004221047227 */ /* 0x000fc800078e00ff */
[C---:B------:R-:W-:Y:S02]  /*0e70*/  IMAD R44, R65.reuse, R5, R44 ;  /* 0x00000005412c7224 */ /* 0x040fe400078e022c */
[----:B------:R-:W-:Y:S01]  /*0e80*/  IMAD R64, R65, R3, R64 ;  /* 0x0000000341407224 */ /* 0x000fe200078e0240 */
[----:B------:R-:W-:Y:S01]  /*0e90*/  SHF.R.U32.HI R3, RZ, 0x6, R39 ;  /* 0x00000006ff037819 */ /* 0x000fe20000011627 */
[----:B------:R-:W-:-:S03]  /*0ea0*/  IMAD.HI.U32 R5, R33, R6, RZ ;  /* 0x0000000621057227 */ /* 0x000fc600078e00ff */
[----:B------:R-:W-:Y:S01]  /*0eb0*/  SGXT.U32 R3, R3, 0x1 ;  /* 0x000000010303781a */ /* 0x000fe20000000000 */
[----:B------:R-:W-:Y:S02]  /*0ec0*/  IMAD.MOV R4, RZ, RZ, -R4 ;  /* 0x000000ffff047224 */ /* 0x000fe400078e0a04 */
[----:B------:R-:W-:Y:S01]  /*0ed0*/  @!P0 IMAD.IADD R2, R2, 0x1, -R9 ;  /* 0x0000000102028824 */ /* 0x000fe200078e0a09 */
[----:B------:R-:W-:Y:S01]  /*0ee0*/  ISETP.NE.AND P0, PT, R82, RZ, PT ;  /* 0x000000ff5200720c */ /* 0x000fe20003f05270 */
[----:B------:R-:W-:Y:S02]  /*0ef0*/  IMAD.MOV R5, RZ, RZ, -R5 ;  /* 0x000000ffff057224 */ /* 0x000fe400078e0a05 */
[----:B------:R-:W-:Y:S02]  /*0f00*/  IMAD R66, R65, R4, R66 ;  /* 0x0000000441427224 */ /* 0x000fe400078e0242 */
[----:B------:R-:W-:-:S04]  /*0f10*/  IMAD.HI.U32 R4, R33, R48, RZ ;  /* 0x0000003021047227 */ /* 0x000fc800078e00ff */
[----:B------:R-:W-:Y:S02]  /*0f20*/  IMAD.MOV.U32 R85, RZ, RZ, R2 ;  /* 0x000000ffff557224 */ /* 0x000fe400078e0002 */
[----:B------:R-:W-:Y:S01]  /*0f30*/  IMAD R2, R65, R5, R6 ;  /* 0x0000000541027224 */ /* 0x000fe200078e0206 */
[C---:B------:R-:W-:Y:S01]  /*0f40*/  LOP3.LUT R6, R3.reuse, 0x10, RZ, 0xfc, !PT ;  /* 0x0000001003067812 */ /* 0x040fe200078efcff */
[----:B------:R-:W-:Y:S02]  /*0f50*/  IMAD.U32 R5, RZ, RZ, UR14 ;  /* 0x0000000eff057e24 */ /* 0x000fe4000f8e00ff */
[----:B------:R-:W-:Y:S02]  /*0f60*/  IMAD R12, R3, UR14, RZ ;  /* 0x0000000e030c7c24 */ /* 0x000fe4000f8e02ff */
[----:B------:R-:W-:Y:S02]  /*0f70*/  IMAD.MOV R4, RZ, RZ, -R4 ;  /* 0x000000ffff047224 */ /* 0x000fe400078e0a04 */
[----:B------:R-:W-:Y:S01]  /*0f80*/  IMAD R20, R5, 0x2, R12 ;  /* 0x0000000205147824 */ /* 0x000fe200078e020c */
[----:B------:R-:W-:Y:S01]  /*0f90*/  LOP3.LUT R5, R3, 0x8, RZ, 0xfc, !PT ;  /* 0x0000000803057812 */ /* 0x000fe200078efcff */
[----:B------:R-:W-:-:S02]  /*0fa0*/  IMAD R48, R65, R4, R48 ;  /* 0x0000000441307224 */ /* 0x000fc400078e0230 */
[----:B-----5:R-:W-:Y:S02]  /*0fb0*/  VIADD R4, R93, 0x1f ;  /* 0x0000001f5d047836 */ /* 0x020fe40000000000 */
[----:B------:R-:W-:Y:S02]  /*0fc0*/  IMAD.U32 R9, RZ, RZ, UR14 ;  /* 0x0000000eff097e24 */ /* 0x000fe4000f8e00ff */
[----:B------:R-:W-:Y:S02]  /*0fd0*/  IMAD R32, R7, 0x2, R20 ;  /* 0x0000000207207824 */ /* 0x000fe400078e0214 */
[----:B------:R-:W-:Y:S01]  /*0fe0*/  @!P1 IMAD.MOV R85, RZ, RZ, -R85 ;  /* 0x000000ffff559224 */ /* 0x000fe200078e0a55 */
[----:B------:R-:W-:Y:S01]  /*0ff0*/  @!P0 LOP3.LUT R85, RZ, R82, RZ, 0x33, !PT ;  /* 0x00000052ff558212 */ /* 0x000fe200078e33ff */
[----:B------:R-:W-:Y:S01]  /*1000*/  IMAD.U32 R11, RZ, RZ, UR14 ;  /* 0x0000000eff0b7e24 */ /* 0x000fe2000f8e00ff */
[----:B------:R-:W-:Y:S01]  /*1010*/  ISETP.NE.U32.AND P1, PT, R36, RZ, PT ;  /* 0x000000ff2400720c */ /* 0x000fe20003f25070 */
[----:B------:R-:W-:Y:S01]  /*1020*/  IMAD R80, R9, 0x2, R32 ;  /* 0x0000000209507824 */ /* 0x000fe200078e0220 */
[----:B------:R-:W-:Y:S01]  /*1030*/  ISETP.GT.AND P0, PT, R4, 0x1f, PT ;  /* 0x0000001f0400780c */ /* 0x000fe20003f04270 */
[----:B------:R-:W-:-:S12]  /*1040*/  BRA.U UP0, `(.L_x_5) ;  /* 0x0000000100187547 */ /* 0x000fd8000b800000 */
[----:B------:R-:W-:Y:S01]  /*1050*/  ELECT P2, URZ, PT ;  /* 0x0000000000ff782f */ /* 0x000fe20003840000 */
[----:B------:R-:W-:Y:S01]  /*1060*/  IMAD.MOV.U32 R7, RZ, RZ, 0x1 ;  /* 0x00000001ff077424 */ /* 0x000fe200078e00ff */
[----:B------:R-:W-:Y:S01]  /*1070*/  UMOV UR4, 0x40 ;  /* 0x0000004000047882 */ /* 0x000fe20000000000 */
[----:B------:R-:W-:Y:S01]  /*1080*/  UVIRTCOUNT.DEALLOC.SMPOOL 0x80 ;  /* 0x000000800000784c */ /* 0x000fe20000000000 */
[----:B------:R-:W-:-:S09]  /*1090*/  ULEA UR4, UR5, UR4, 0x18 ;  /* 0x0000000405047291 */ /* 0x000fd2000f8ec0ff */
[----:B------:R0:W-:Y:S03]  /*10a0*/  @P2 STS.U8 [UR4], R7 ;  /* 0x00000007ff002988 */ /* 0x0001e60008000004 */
.L_x_5:
[----:B------:R-:W-:Y:S01]  /*10b0*/  STTM.16dp32bit_t0_t15.x32 tmem[UR12], RZ ;  /* 0x000000ff000079ed */ /* 0x000fe20008a8000c */
[----:B------:R-:W-:Y:S01]  /*10c0*/  STTM.16dp32bit_t16_t31.x32 tmem[UR12+0x20], RZ ;  /* 0x000020ff000079ed */ /* 0x000fe20008aa000c */
[----:B------:R-:W1:Y:S02]  /*10d0*/  FENCE.VIEW.ASYNC.T ;  /* 0x00000000000073c6 */ /* 0x000e640000000200 */
[----:B-1----:R-:W-:Y:S01]  /*10e0*/  VOTEU.ALL UP1, P1 ;  /* 0x0000000000ff7886 */ /* 0x002fe20000820000 */
[----:B------:R-:W-:Y:S01]  /*10f0*/  UMOV UR13, UR10 ;  /* 0x0000000a000d7c82 */ /* 0x000fe20008000000 */
[----:B------:R-:W-:Y:S01]  /*1100*/  VOTEU.ALL UP2, P1 ;  /* 0x0000000000ff7886 */ /* 0x000fe20000840000 */
[----:B------:R-:W-:Y:S01]  /*1110*/  IMAD R14, R11, 0x2, R80 ;  /* 0x000000020b0e7824 */ /* 0x000fe200078e0250 */
[----:B------:R-:W-:Y:S01]  /*1120*/  ISETP.LT.AND P2, PT, R6, R93, P0 ;  /* 0x0000005d0600720c */ /* 0x000fe20000741270 */
[----:B------:R-:W-:Y:S01]  /*1130*/  IMAD R85, R85, UR8, RZ ;  /* 0x0000000855557c24 */ /* 0x000fe2000f8e02ff */
[----:B------:R-:W-:-:S04]  /*1140*/  @!UP1 UIADD3 UR4, UPT, UPT, -UR6, 0x100000, URZ ;  /* 0x0010000006049890 */ /* 0x000fc8000fffe1ff */
[----:B------:R-:W-:Y:S02]  /*1150*/  @!UP1 USHF.L.U32 UR5, UR4, 0xb, URZ ;  /* 0x0000000b04059899 */ /* 0x000fe400080006ff */
[----:B------:R-:W-:Y:S01]  /*1160*/  @!UP1 USHF.L.U32 UR4, UR4, 0x1, URZ ;  /* 0x0000000104049899 */ /* 0x000fe200080006ff */
[----:B------:R-:W-:Y:S01]  /*1170*/  BAR.SYNC.DEFER_BLOCKING 0x0 ;  /* 0x0000000000007b1d */ /* 0x000fe20000010000 */
[----:B------:R-:W-:Y:S01]  /*1180*/  IMAD R22, R13, 0x2, R14 ;  /* 0x000000020d167824 */ /* 0x000fe200078e020e */
[-C--:B------:R-:W-:Y:S02]  /*1190*/  ISETP.LT.AND P3, PT, R5, R93.reuse, P0 ;  /* 0x0000005d0500720c */ /* 0x080fe40000761270 */
[----:B------:R-:W-:Y:S01]  /*11a0*/  IADD3 R87, P5, PT, R85, UR24, RZ ;  /* 0x0000001855577c10 */ /* 0x000fe2000ffbe0ff */
[----:B------:R-:W-:Y:S01]  /*11b0*/  IMAD R60, R15, 0x2, R22 ;  /* 0x000000020f3c7824 */ /* 0x000fe200078e0216 */
[----:B------:R-:W-:Y:S02]  /*11c0*/  ISETP.LT.AND P4, PT, R3, R93, P0 ;  /* 0x0000005d0300720c */ /* 0x000fe40000781270 */
[----:B------:R-:W-:Y:S01]  /*11d0*/  LEA.HI.X.SX32 R85, R85, UR25, 0x1, P5 ;  /* 0x0000001955557c11 */ /* 0x000fe2000a8f0eff */
[----:B------:R-:W-:Y:S01]  /*11e0*/  IMAD R16, R17, 0x4, R60 ;  /* 0x0000000411107824 */ /* 0x000fe200078e023c */
[----:B------:R-:W-:-:S02]  /*11f0*/  IADD3 R8, P6, PT, R12, R87, RZ ;  /* 0x000000570c087210 */ /* 0x000fc40007fde0ff */
[----:B------:R-:W-:Y:S01]  /*1200*/  IADD3 R10, P5, PT, R14, R87, RZ ;  /* 0x000000570e0a7210 */ /* 0x000fe20007fbe0ff */
[----:B------:R-:W-:Y:S01]  /*1210*/  IMAD R26, R19, 0x2, R16 ;  /* 0x00000002131a7824 */ /* 0x000fe200078e0210 */
[----:B------:R-:W-:Y:S02]  /*1220*/  LEA.HI.X.SX32 R9, R12, R85, 0x1, P6 ;  /* 0x000000550c097211 */ /* 0x000fe400030f0eff */
[----:B------:R-:W-:Y:S02]  /*1230*/  IADD3 R12, P6, PT, R16, R87, RZ ;  /* 0x00000057100c7210 */ /* 0x000fe40007fde0ff */
[-C--:B------:R-:W-:Y:S02]  /*1240*/  LEA.HI.X.SX32 R11, R14, R85.reuse, 0x1, P5 ;  /* 0x000000550e0b7211 */ /* 0x080fe400028f0eff */
[----:B------:R-:W-:Y:S01]  /*1250*/  LEA.HI.X.SX32 R13, R16, R85, 0x1, P6 ;  /* 0x00000055100d7211 */ /* 0x000fe200030f0eff */
[----:B------:R-:W1:Y:S02]  /*1260*/  FENCE.VIEW.ASYNC.S ;  /* 0x00000000000073c6 */ /* 0x000e640000000000 */
[----:B-1----:R1:W2:Y:S02]  /*1270*/  @!UP2 SYNCS.EXCH.64 URZ, [UR13], UR4 ;  /* 0x000000040dffa5b2 */ /* 0x0022a40008000100 */
[----:B--2---:R-:W-:Y:S01]  /*1280*/  BAR.SYNC.DEFER_BLOCKING 0x0 ;  /* 0x0000000000007b1d */ /* 0x004fe20000010000 */
[----:B0-----:R-:W-:-:S02]  /*1290*/  IMAD.U32 R7, RZ, RZ, UR14 ;  /* 0x0000000eff077e24 */ /* 0x001fc4000f8e00ff */
[----:B------:R-:W-:Y:S02]  /*12a0*/  IMAD.U32 R15, RZ, RZ, UR14 ;  /* 0x0000000eff0f7e24 */ /* 0x000fe4000f8e00ff */
[----:B------:R-:W-:Y:S02]  /*12b0*/  IMAD R54, R7, 0x2, R26 ;  /* 0x0000000207367824 */ /* 0x000fe400078e021a */
[----:B------:R-:W-:Y:S02]  /*12c0*/  IMAD.U32 R17, RZ, RZ, UR14 ;  /* 0x0000000eff117e24 */ /* 0x000fe4000f8e00ff */
[----:B------:R-:W-:Y:S01]  /*12d0*/  IMAD R86, R15, 0x2, R54 ;  /* 0x000000020f567824 */ /* 0x000fe200078e0236 */
[C---:B------:R-:W-:Y:S02]  /*12e0*/  LOP3.LUT R67, R90.reuse, 0x38, RZ, 0xfc, !PT ;  /* 0x000000385a437812 */ /* 0x040fe400078efcff */
[----:B------:R-:W-:Y:S02]  /*12f0*/  LOP3.LUT R41, R90, 0x30, RZ, 0xfc, !PT ;  /* 0x000000305a297812 */ /* 0x000fe400078efcff */
[----:B------:R-:W-:-:S02]  /*1300*/  PRMT R121, RZ, 0x7610, R121 ;  /* 0x00007610ff797816 */ /* 0x000fc40000000079 */
[----:B------:R-:W-:Y:S02]  /*1310*/  PRMT R110, RZ, 0x7610, R110 ;  /* 0x00007610ff6e7816 */ /* 0x000fe4000000006e */
[----:B------:R-:W-:Y:S01]  /*1320*/  PRMT R112, RZ, 0x7610, R112 ;  /* 0x00007610ff707816 */ /* 0x000fe20000000070 */
[----:B------:R-:W-:Y:S01]  /*1330*/  IMAD.U32 R23, RZ, RZ, UR14 ;  /* 0x0000000eff177e24 */ /* 0x000fe2000f8e00ff */
[C---:B------:R-:W-:Y:S01]  /*1340*/  ISETP.GT.U32.AND P5, PT, R65.reuse, R46, PT ;  /* 0x0000002e4100720c */ /* 0x040fe20003fa4070 */
[----:B-1----:R-:W0:Y:S01]  /*1350*/  LDCU UR4, c[0x0][0x3b0] ;  /* 0x00007600ff0477ac */ /* 0x002e220008000800 */
[----:B------:R-:W2:Y:S01]  /*1360*/  @P2 LDG.E.U8 R123, desc[UR18][R12.64] ;  /* 0x000000120c7b2981 */ /* 0x000ea2000c1e1100 */
[----:B------:R-:W-:-:S03]  /*1370*/  ISETP.GT.U32.AND P2, PT, R65, R0, PT ;  /* 0x000000004100720c */ /* 0x000fc60003f44070 */
[----:B------:R-:W3:Y:S01]  /*1380*/  @P3 LDG.E.U8 R117, desc[UR18][R10.64] ;  /* 0x000000120a753981 */ /* 0x000ee2000c1e1100 */
[----:B------:R-:W-:-:S03]  /*1390*/  ISETP.GT.U32.AND P3, PT, R65, R50, PT ;  /* 0x000000324100720c */ /* 0x000fc60003f64070 */
[----:B------:R-:W4:Y:S01]  /*13a0*/  @P4 LDG.E.U8 R119, desc[UR18][R8.64] ;  /* 0x0000001208774981 */ /* 0x000f22000c1e1100 */
[----:B------:R-:W-:-:S05]  /*13b0*/  ISETP.GT.U32.AND P4, PT, R65, R52, PT ;  /* 0x000000344100720c */ /* 0x000fca0003f84070 */
[--C-:B------:R-:W-:Y:S01]  /*13c0*/  @!P2 IMAD.IADD R0, R0, 0x1, -R65.reuse ;  /* 0x000000010000a824 */ /* 0x100fe200078e0a41 */
[----:B------:R-:W-:Y:S01]  /*13d0*/  ISETP.GT.U32.AND P2, PT, R65, R68, PT ;  /* 0x000000444100720c */ /* 0x000fe20003f44070 */
[----:B------:R-:W-:Y:S01]  /*13e0*/  IMAD R28, R17, 0x2, R86 ;  /* 0x00000002111c7824 */ /* 0x000fe200078e0256 */
[----:B------:R-:W-:Y:S01]  /*13f0*/  LOP3.LUT R7, R3, 0x18, RZ, 0xfc, !PT ;  /* 0x0000001803077812 */ /* 0x000fe200078efcff */
[--C-:B------:R-:W-:Y:S01]  /*1400*/  @!P3 IMAD.IADD R50, R50, 0x1, -R65.reuse ;  /* 0x000000013232b824 */ /* 0x100fe200078e0a41 */
[----:B------:R-:W-:Y:S02]  /*1410*/  ISETP.GT.U32.AND P3, PT, R65, R42, PT ;  /* 0x0000002a4100720c */ /* 0x000fe40003f64070 */
[----:B------:R-:W-:Y:S01]  /*1420*/  IABS R56, R67 ;  /* 0x0000004300387213 */ /* 0x000fe20000000000 */
[----:B------:R-:W-:Y:S01]  /*1430*/  @!P4 IMAD.IADD R52, R52, 0x1, -R65 ;  /* 0x000000013434c824 */ /* 0x000fe200078e0a41 */
[C---:B------:R-:W-:Y:S02]  /*1440*/  IADD3 R14, P4, PT, R28.reuse, R87, RZ ;  /* 0x000000571c0e7210 */ /* 0x040fe40007f9e0ff */
[----:B------:R-:W-:Y:S01]  /*1450*/  ISETP.LT.AND P6, PT, R7, R93, P0 ;  /* 0x0000005d0700720c */ /* 0x000fe200007c1270 */
[----:B------:R-:W-:Y:S01]  /*1460*/  IMAD.HI.U32 R19, R33, R56, RZ ;  /* 0x0000003821137227 */ /* 0x000fe200078e00ff */
[----:B------:R-:W-:-:S02]  /*1470*/  LEA.HI.X.SX32 R15, R28, R85, 0x1, P4 ;  /* 0x000000551c0f7211 */ /* 0x000fc400020f0eff */
[----:B------:R-:W-:Y:S01]  /*1480*/  ISETP.GT.U32.AND P4, PT, R65, R44, PT ;  /* 0x0000002c4100720c */ /* 0x000fe20003f84070 */
[----:B------:R-:W-:Y:S01]  /*1490*/  @!P2 IMAD.IADD R68, R68, 0x1, -R65 ;  /* 0x000000014444a824 */ /* 0x000fe200078e0a41 */
[----:B------:R-:W-:Y:S02]  /*14a0*/  IADD3 R18, P2, PT, R20, R87, RZ ;  /* 0x0000005714127210 */ /* 0x000fe40007f5e0ff */
[----:B------:R-:W-:Y:S01]  /*14b0*/  IABS R58, R41 ;  /* 0x00000029003a7213 */ /* 0x000fe20000000000 */
[----:B------:R-:W-:Y:S01]  /*14c0*/  IMAD.MOV R21, RZ, RZ, -R19 ;  /* 0x000000ffff157224 */ /* 0x000fe200078e0a13 */
[----:B------:R-:W-:Y:S01]  /*14d0*/  LOP3.LUT R16, R3, 0x2, RZ, 0xfc, !PT ;  /* 0x0000000203107812 */ /* 0x000fe200078efcff */
[--C-:B------:R-:W-:Y:S01]  /*14e0*/  @!P3 IMAD.IADD R42, R42, 0x1, -R65.reuse ;  /* 0x000000012a2ab824 */ /* 0x100fe200078e0a41 */
[----:B------:R-:W-:Y:S01]  /*14f0*/  LEA.HI.X.SX32 R19, R20, R85, 0x1, P2 ;  /* 0x0000005514137211 */ /* 0x000fe200010f0eff */
[----:B------:R-:W-:Y:S01]  /*1500*/  IMAD.HI.U32 R17, R33, R58, RZ ;  /* 0x0000003a21117227 */ /* 0x000fe200078e00ff */
[C---:B------:R-:W-:Y:S01]  /*1510*/  ISETP.GT.U32.AND P2, PT, R65.reuse, R48, PT ;  /* 0x000000304100720c */ /* 0x040fe20003f44070 */
[----:B------:R-:W5:Y:S01]  /*1520*/  @P6 LDG.E.U8 R121, desc[UR18][R14.64] ;  /* 0x000000120e796981 */ /* 0x000f62000c1e1100 */
[----:B------:R-:W-:Y:S01]  /*1530*/  ISETP.LT.AND P3, PT, R16, R93, P0 ;  /* 0x0000005d1000720c */ /* 0x000fe20000761270 */
[----:B------:R-:W-:Y:S01]  /*1540*/  @!P5 IMAD.IADD R46, R46, 0x1, -R65 ;  /* 0x000000012e2ed824 */ /* 0x000fe200078e0a41 */
[C---:B------:R-:W-:Y:S01]  /*1550*/  ISETP.GT.U32.AND P6, PT, R65.reuse, R66, PT ;  /* 0x000000424100720c */ /* 0x040fe20003fc4070 */
[----:B------:R-:W-:Y:S01]  /*1560*/  IMAD.MOV R17, RZ, RZ, -R17 ;  /* 0x000000ffff117224 */ /* 0x000fe200078e0a11 */
[C---:B------:R-:W-:Y:S01]  /*1570*/  ISETP.GT.U32.AND P5, PT, R65.reuse, R64, PT ;  /* 0x000000404100720c */ /* 0x040fe20003fa4070 */
[----:B------:R-:W-:Y:S01]  /*1580*/  @!P4 IMAD.IADD R44, R44, 0x1, -R65 ;  /* 0x000000012c2cc824 */ /* 0x000fe200078e0a41 */
[C---:B------:R-:W-:Y:S01]  /*1590*/  ISETP.GT.U32.AND P4, PT, R65.reuse, R40, PT ;  /* 0x000000284100720c */ /* 0x040fe20003f84070 */
[----:B------:R-:W-:Y:S01]  /*15a0*/  IMAD R58, R65, R17, R58 ;  /* 0x00000011413a7224 */ /* 0x000fe200078e023a */
[----:B------:R-:W-:Y:S01]  /*15b0*/  LOP3.LUT R17, R3, 0xa, RZ, 0xfc, !PT ;  /* 0x0000000a03117812 */ /* 0x000fe200078efcff */
[----:B------:R-:W-:-:S02]  /*15c0*/  IMAD R56, R65, R21, R56 ;  /* 0x0000001541387224 */ /* 0x000fc400078e0238 */
[--C-:B------:R-:W-:Y:S01]  /*15d0*/  @!P2 IMAD.IADD R48, R48, 0x1, -R65.reuse ;  /* 0x000000013030a824 */ /* 0x100fe200078e0a41 */
[----:B------:R-:W-:Y:S01]  /*15e0*/  ISETP.GT.U32.AND P2, PT, R65, R58, PT ;  /* 0x0000003a4100720c */ /* 0x000fe20003f44070 */
[----:B------:R-:W2:Y:S01]  /*15f0*/  @P3 LDG.E.U8 R110, desc[UR18][R18.64] ;  /* 0x00000012126e3981 */ /* 0x000ea2000c1e1100 */
[----:B------:R-:W-:Y:S01]  /*1600*/  ISETP.LT.AND P3, PT, R17, R93, P0 ;  /* 0x0000005d1100720c */ /* 0x000fe20000761270 */
[--C-:B------:R-:W-:Y:S01]  /*1610*/  @!P6 IMAD.IADD R66, R66, 0x1, -R65.reuse ;  /* 0x000000014242e824 */ /* 0x100fe200078e0a41 */
[C---:B------:R-:W-:Y:S01]  /*1620*/  ISETP.GT.U32.AND P6, PT, R65.reuse, R56, PT ;  /* 0x000000384100720c */ /* 0x040fe20003fc4070 */
[--C-:B------:R-:W-:Y:S01]  /*1630*/  @!P5 IMAD.IADD R64, R64, 0x1, -R65.reuse ;  /* 0x000000014040d824 */ /* 0x100fe200078e0a41 */
[----:B------:R-:W-:Y:S01]  /*1640*/  IADD3 R20, P5, PT, R22, R87, RZ ;  /* 0x0000005716147210 */ /* 0x000fe20007fbe0ff */
[----:B------:R-:W-:Y:S01]  /*1650*/  @!P4 IMAD.IADD R40, R40, 0x1, -R65 ;  /* 0x000000012828c824 */ /* 0x000fe200078e0a41 */
[----:B------:R-:W-:Y:S02]  /*1660*/  ISETP.GT.U32.AND P4, PT, R65, R2, PT ;  /* 0x000000024100720c */ /* 0x000fe40003f84070 */
[----:B------:R-:W-:-:S02]  /*1670*/  LEA.HI.X.SX32 R21, R22, R85, 0x1, P5 ;  /* 0x0000005516157211 */ /* 0x000fc400028f0eff */
[----:B------:R-:W-:Y:S01]  /*1680*/  LOP3.LUT R22, R3, 0x12, RZ, 0xfc, !PT ;  /* 0x0000001203167812 */ /* 0x000fe200078efcff */
[--C-:B------:R-:W-:Y:S01]  /*1690*/  @!P2 IMAD.IADD R58, R58, 0x1, -R65.reuse ;  /* 0x000000013a3aa824 */ /* 0x100fe200078e0a41 */
[----:B------:R-:W-:Y:S01]  /*16a0*/  IADD3 R24, P2, PT, R26, R87, RZ ;  /* 0x000000571a187210 */ /* 0x000fe20007f5e0ff */
[----:B------:R-:W2:Y:S01]  /*16b0*/  @P3 LDG.E.U8 R112, desc[UR18][R20.64] ;  /* 0x0000001214703981 */ /* 0x000ea2000c1e1100 */
[----:B------:R-:W-:Y:S01]  /*16c0*/  ISETP.LT.AND P3, PT, R22, R93, P0 ;  /* 0x0000005d1600720c */ /* 0x000fe20000761270 */
[----:B------:R-:W-:Y:S01]  /*16d0*/  @!P6 IMAD.IADD R56, R56, 0x1, -R65 ;  /* 0x000000013838e824 */ /* 0x000fe200078e0a41 */
[C---:B------:R-:W-:Y:S02]  /*16e0*/  ISETP.GT.U32.AND P5, PT, R65.reuse, R50, PT ;  /* 0x000000324100720c */ /* 0x040fe40003fa4070 */
[----:B------:R-:W-:Y:S02]  /*16f0*/  LEA.HI.X.SX32 R25, R26, R85, 0x1, P2 ;  /* 0x000000551a197211 */ /* 0x000fe400010f0eff */
[----:B------:R-:W-:-:S02]  /*1700*/  ISETP.GT.U32.AND P6, PT, R65, R52, PT ;  /* 0x000000344100720c */ /* 0x000fc40003fc4070 */
[C---:B------:R-:W-:Y:S01]  /*1710*/  ISETP.GT.U32.AND P2, PT, R65.reuse, R46, PT ;  /* 0x0000002e4100720c */ /* 0x040fe20003f44070 */
[--C-:B------:R-:W-:Y:S01]  /*1720*/  @!P4 IMAD.IADD R2, R2, 0x1, -R65.reuse ;  /* 0x000000010202c824 */ /* 0x100fe200078e0a41 */
[----:B------:R-:W-:Y:S02]  /*1730*/  PRMT R114, RZ, 0x7610, R114 ;  /* 0x00007610ff727816 */ /* 0x000fe40000000072 */
[----:B------:R-:W-:Y:S01]  /*1740*/  ISETP.GT.U32.AND P4, PT, R65, R42, PT ;  /* 0x0000002a4100720c */ /* 0x000fe20003f84070 */
[----:B------:R-:W-:Y:S01]  /*1750*/  IMAD R70, R23, 0x2, R28 ;  /* 0x0000000217467824 */ /* 0x000fe200078e021c */
[----:B------:R-:W-:Y:S02]  /*1760*/  LOP3.LUT R23, R3, 0x1a, RZ, 0xfc, !PT ;  /* 0x0000001a03177812 */ /* 0x000fe400078efcff */
[----:B------:R-:W2:Y:S01]  /*1770*/  @P3 LDG.E.U8 R114, desc[UR18][R24.64] ;  /* 0x0000001218723981 */ /* 0x000ea2000c1e1100 */
[C---:B------:R-:W-:Y:S01]  /*1780*/  ISETP.GT.U32.AND P3, PT, R65.reuse, R68, PT ;  /* 0x000000444100720c */ /* 0x040fe20003f64070 */
[--C-:B------:R-:W-:Y:S01]  /*1790*/  @!P5 IMAD.IADD R50, R50, 0x1, -R65.reuse ;  /* 0x000000013232d824 */ /* 0x100fe200078e0a41 */
[----:B------:R-:W-:Y:S01]  /*17a0*/  ISETP.GT.U32.AND P5, PT, R65, R0, PT ;  /* 0x000000004100720c */ /* 0x000fe20003fa4070 */
[--C-:B------:R-:W-:Y:S01]  /*17b0*/  @!P6 IMAD.IADD R52, R52, 0x1, -R65.reuse ;  /* 0x000000013434e824 */ /* 0x100fe200078e0a41 */
[----:B------:R-:W-:Y:S01]  /*17c0*/  ISETP.LT.AND P6, PT, R23, R93, P0 ;  /* 0x0000005d1700720c */ /* 0x000fe200007c1270 */
[----:B------:R-:W-:Y:S01]  /*17d0*/  @!P2 IMAD.IADD R46, R46, 0x1, -R65 ;  /* 0x000000012e2ea824 */ /* 0x000fe200078e0a41 */
[----:B------:R-:W-:-:S02]  /*17e0*/  ISETP.GT.U32.AND P2, PT, R65, R66, PT ;  /* 0x000000424100720c */ /* 0x000fc40003f44070 */
[--C-:B------:R-:W-:Y:S01]  /*17f0*/  @!P4 IMAD.IADD R42, R42, 0x1, -R65.reuse ;  /* 0x000000012a2ac824 */ /* 0x100fe200078e0a41 */
[----:B------:R-:W-:Y:S02]  /*1800*/  IADD3 R26, P4, PT, R70, R87, RZ ;  /* 0x00000057461a7210 */ /* 0x000fe40007f9e0ff */
[----:B------:R-:W-:Y:S02]  /*1810*/  LOP3.LUT R28, R3, 0x4, RZ, 0xfc, !PT ;  /* 0x00000004031c7812 */ /* 0x000fe400078efcff */
[----:B------:R-:W-:Y:S01]  /*1820*/  PRMT R108, RZ, 0x7610, R108 ;  /* 0x00007610ff6c7816 */ /* 0x000fe2000000006c */
[--C-:B------:R-:W-:Y:S01]  /*1830*/  @!P3 IMAD.IADD R68, R68, 0x1, -R65.reuse ;  /* 0x000000014444b824 */ /* 0x100fe200078e0a41 */
[----:B------:R-:W-:Y:S02]  /*1840*/  LEA.HI.X.SX32 R27, R70, R85, 0x1, P4 ;  /* 0x00000055461b7211 */ /* 0x000fe400020f0eff */
[----:B------:R-:W-:Y:S01]  /*1850*/  ISETP.LT.AND P3, PT, R28, R93, P0 ;  /* 0x0000005d1c00720c */ /* 0x000fe20000761270 */
[--C-:B------:R-:W-:Y:S01]  /*1860*/  @!P5 IMAD.IADD R0, R0, 0x1, -R65.reuse ;  /* 0x000000010000d824 */ /* 0x100fe200078e0a41 */
[C---:B------:R-:W-:Y:S01]  /*1870*/  ISETP.GT.U32.AND P5, PT, R65.reuse, R44, PT ;  /* 0x0000002c4100720c */ /* 0x040fe20003fa4070 */
[----:B------:R-:W2:Y:S01]  /*1880*/  @P6 LDG.E.U8 R108, desc[UR18][R26.64] ;  /* 0x000000121a6c6981 */ /* 0x000ea2000c1e1100 */
[----:B------:R-:W-:Y:S01]  /*1890*/  @!P2 IMAD.IADD R66, R66, 0x1, -R65 ;  /* 0x000000014242a824 */ /* 0x000fe200078e0a41 */
[----:B------:R-:W-:-:S02]  /*18a0*/  ISETP.GT.U32.AND P6, PT, R65, R64, PT ;  /* 0x000000404100720c */ /* 0x000fc40003fc4070 */
[C---:B------:R-:W-:Y:S02]  /*18b0*/  IADD3 R30, P2, PT, R32.reuse, R87, RZ ;  /* 0x00000057201e7210 */ /* 0x040fe40007f5e0ff */
[----:B------:R-:W-:Y:S02]  /*18c0*/  PRMT R63, RZ, 0x7610, R63 ;  /* 0x00007610ff3f7816 */ /* 0x000fe4000000003f */
[----:B------:R-:W-:Y:S02]  /*18d0*/  LEA.HI.X.SX32 R31, R32, R85, 0x1, P2 ;  /* 0x00000055201f7211 */ /* 0x000fe400010f0eff */
[----:B------:R-:W-:-:S03]  /*18e0*/  LOP3.LUT R29, R3, 0xc, RZ, 0xfc, !PT ;  /* 0x0000000c031d7812 */ /* 0x000fc600078efcff */
[----:B------:R-:W2:Y:S01]  /*18f0*/  @P3 LDG.E.U8 R63, desc[UR18][R30.64] ;  /* 0x000000121e3f3981 */ /* 0x000ea2000c1e1100 */
[----:B------:R-:W-:Y:S01]  /*1900*/  ISETP.LT.AND P3, PT, R29, R93, P0 ;  /* 0x0000005d1d00720c */ /* 0x000fe20000761270 */
[--C-:B------:R-:W-:Y:S01]  /*1910*/  @!P5 IMAD.IADD R44, R44, 0x1, -R65.reuse ;  /* 0x000000012c2cd824 */ /* 0x100fe200078e0a41 */
[C---:B------:R-:W-:Y:S01]  /*1920*/  ISETP.GT.U32.AND P5, PT, R65.reuse, R2, PT ;  /* 0x000000024100720c */ /* 0x040fe20003fa4070 */
[----:B------:R-:W-:Y:S01]  /*1930*/  @!P6 IMAD.IADD R64, R64, 0x1, -R65 ;  /* 0x000000014040e824 */ /* 0x000fe200078e0a41 */
[----:B------:R-:W-:Y:S02]  /*1940*/  ISETP.GT.U32.AND P2, PT, R65, R58, PT ;  /* 0x0000003a4100720c */ /* 0x000fe40003f44070 */
[C---:B------:R-:W-:Y:S02]  /*1950*/  IADD3 R34, P6, PT, R60.reuse, R87, RZ ;  /* 0x000000573c227210 */ /* 0x040fe40007fde0ff */
[----:B------:R-:W-:Y:S02]  /*1960*/  PRMT R95, RZ, 0x7610, R95 ;  /* 0x00007610ff5f7816 */ /* 0x000fe4000000005f */
[----:B------:R-:W-:-:S02]  /*1970*/  LEA.HI.X.SX32 R35, R60, R85, 0x1, P6 ;  /* 0x000000553c237211 */ /* 0x000fc400030f0eff */
[----:B------:R-:W-:-:S03]  /*1980*/  ISETP.GT.U32.AND P4, PT, R65, R40, PT ;  /* 0x000000284100720c */ /* 0x000fc60003f84070 */
[----:B------:R-:W2:Y:S01]  /*1990*/  @P3 LDG.E.U8 R95, desc[UR18][R34.64] ;  /* 0x00000012225f3981 */ /* 0x000ea2000c1e1100 */
[----:B------:R-:W-:Y:S01]  /*19a0*/  ISETP.GE.AND P3, PT, R53, RZ, PT ;  /* 0x000000ff3500720c */ /* 0x000fe20003f66270 */
[--C-:B------:R-:W-:Y:S01]  /*19b0*/  @!P5 IMAD.IADD R2, R2, 0x1, -R65.reuse ;  /* 0x000000010202d824 */ /* 0x100fe200078e0a41 */
[----:B------:R-:W-:Y:S01]  /*19c0*/  ISETP.GT.U32.AND P5, PT, R65, R56, PT ;  /* 0x000000384100720c */ /* 0x000fe20003fa4070 */
[----:B------:R-:W-:Y:S01]  /*19d0*/  @!P2 IMAD.IADD R58, R58, 0x1, -R65 ;  /* 0x000000013a3aa824 */ /* 0x000fe200078e0a41 */
[----:B------:R-:W-:Y:S01]  /*19e0*/  ISETP.GE.AND P2, PT, R62, RZ, PT ;  /* 0x000000ff3e00720c */ /* 0x000fe20003f46270 */
[----:B------:R-:W-:-:S04]  /*19f0*/  IMAD.MOV.U32 R60, RZ, RZ, R0 ;  /* 0x000000ffff3c7224 */ /* 0x000fc800078e0000 */
[----:B------:R-:W-:Y:S01]  /*1a00*/  @!P4 IMAD.IADD R40, R40, 0x1, -R65 ;  /* 0x000000012828c824 */ /* 0x000fe200078e0a41 */
[----:B------:R-:W-:-:S03]  /*1a10*/  ISETP.GT.U32.AND P4, PT, R65, R48, PT ;  /* 0x000000304100720c */ /* 0x000fc60003f84070 */
[----:B------:R-:W-:Y:S01]  /*1a20*/  @!P3 IMAD.MOV R60, RZ, RZ, -R60 ;  /* 0x000000ffff3cb224 */ /* 0x000fe200078e0a3c */
[----:B------:R-:W-:Y:S01]  /*1a30*/  ISETP.GE.AND P3, PT, R55, RZ, PT ;  /* 0x000000ff3700720c */ /* 0x000fe20003f66270 */
[----:B------:R-:W-:Y:S01]  /*1a40*/  @!P5 IMAD.IADD R56, R56, 0x1, -R65 ;  /* 0x000000013838d824 */ /* 0x000fe200078e0a41 */
[----:B------:R-:W-:Y:S01]  /*1a50*/  ISETP.GE.AND P5, PT, R45, RZ, PT ;  /* 0x000000ff2d00720c */ /* 0x000fe20003fa6270 */
[----:B------:R-:W-:Y:S01]  /*1a60*/  @!P2 IMAD.MOV R52, RZ, RZ, -R52 ;  /* 0x000000ffff34a224 */ /* 0x000fe200078e0a34 */
[----:B------:R-:W-:Y:S01]  /*1a70*/  ISETP.GE.AND P2, PT, R59, RZ, PT ;  /* 0x000000ff3b00720c */ /* 0x000fe20003f46270 */
[----:B------:R-:W-:-:S04]  /*1a80*/  IMAD.U32 R45, RZ, RZ, UR14 ;  /* 0x0000000eff2d7e24 */ /* 0x000fc8000f8e00ff */
[----:B------:R-:W-:Y:S02]  /*1a90*/  IMAD R0, R45, 0x2, R70 ;  /* 0x000000022d007824 */ /* 0x000fe400078e0246 */
[----:B------:R-:W-:Y:S02]  /*1aa0*/  IMAD.MOV.U32 R70, RZ, RZ, R44 ;  /* 0x000000ffff467224 */ /* 0x000fe400078e002c */
[----:B------:R-:W-:Y:S01]  /*1ab0*/  @!P4 IMAD.IADD R48, R48, 0x1, -R65 ;  /* 0x000000013030c824 */ /* 0x000fe200078e0a41 */
[----:B------:R-:W-:Y:S01]  /*1ac0*/  ISETP.GE.AND P4, PT, R90, RZ, PT ;  /* 0x000000ff5a00720c */ /* 0x000fe20003f86270 */
[----:B------:R-:W-:Y:S01]  /*1ad0*/  @!P3 IMAD.MOV R70, RZ, RZ, -R70 ;  /* 0x000000ffff46b224 */ /* 0x000fe200078e0a46 */
[----:B------:R-:W-:Y:S01]  /*1ae0*/  ISETP.GE.AND P3, PT, R41, RZ, PT ;  /* 0x000000ff2900720c */ /* 0x000fe20003f66270 */
[----:B------:R-:W-:Y:S01]  /*1af0*/  @!P2 IMAD.MOV R68, RZ, RZ, -R68 ;  /* 0x000000ffff44a224 */ /* 0x000fe200078e0a44 */
[----:B------:R-:W-:Y:S01]  /*1b00*/  ISETP.GE.AND P2, PT, R57, RZ, PT ;  /* 0x000000ff3900720c */ /* 0x000fe20003f46270 */
[----:B------:R-:W-:Y:S01]  /*1b10*/  IMAD.MOV.U32 R74, RZ, RZ, R48 ;  /* 0x000000ffff4a7224 */ /* 0x000fe200078e0030 */
[----:B------:R-:W-:Y:S01]  /*1b20*/  LOP3.LUT R32, R39, 0x1f, RZ, 0xc0, !PT ;  /* 0x0000001f27207812 */ /* 0x000fe200078ec0ff */
[----:B------:R-:W-:-:S06]  /*1b30*/  IMAD.MOV.U32 R62, RZ, RZ, R42 ;  /* 0x000000ffff3e7224 */ /* 0x000fcc00078e002a */
[----:B------:R-:W-:Y:S01]  /*1b40*/  @!P4 IMAD.MOV R50, RZ, RZ, -R50 ;  /* 0x000000ffff32c224 */ /* 0x000fe200078e0a32 */
[----:B------:R-:W-:Y:S01]  /*1b50*/  ISETP.GE.AND P4, PT, R61, RZ, PT ;  /* 0x000000ff3d00720c */ /* 0x000fe20003f86270 */
[----:B------:R-:W-:Y:S01]  /*1b60*/  @!P3 IMAD.MOV R58, RZ, RZ, -R58 ;  /* 0x000000ffff3ab224 */ /* 0x000fe200078e0a3a */
[----:B------:R-:W-:Y:S02]  /*1b70*/  ISETP.NE.AND P3, PT, R83, RZ, PT ;  /* 0x000000ff5300720c */ /* 0x000fe40003f65270 */
[----:B------:R-:W-:Y:S01]  /*1b80*/  LOP3.LUT R83, RZ, R83, RZ, 0x33, !PT ;  /* 0x00000053ff537212 */ /* 0x000fe200078e33ff */
[----:B------:R-:W-:Y:S01]  /*1b90*/  @!P2 IMAD.MOV R74, RZ, RZ, -R74 ;  /* 0x000000ffff4aa224 */ /* 0x000fe200078e0a4a */
[----:B------:R-:W-:Y:S01]  /*1ba0*/  ISETP.GE.AND P2, PT, R43, RZ, PT ;  /* 0x000000ff2b00720c */ /* 0x000fe20003f46270 */
[----:B------:R-:W-:Y:S01]  /*1bb0*/  @!P5 IMAD.MOV R62, RZ, RZ, -R62 ;  /* 0x000000ffff3ed224 */ /* 0x000fe200078e0a3e */
[----:B------:R-:W-:Y:S01]  /*1bc0*/  ISETP.GE.AND P5, PT, R51, RZ, PT ;  /* 0x000000ff3300720c */ /* 0x000fe20003fa6270 */
[----:B------:R-:W-:Y:S01]  /*1bd0*/  IMAD R89, R32, UR15, RZ ;  /* 0x0000000f20597c24 */ /* 0x000fe2000f8e02ff */
[----:B------:R-:W-:-:S02]  /*1be0*/  SEL R43, R83, R50, !P3 ;  /* 0x00000032532b7207 */ /* 0x000fc40005800000 */
[----:B------:R-:W-:Y:S01]  /*1bf0*/  SEL R45, R83, R52, !P3 ;  /* 0x00000034532d7207 */ /* 0x000fe20005800000 */
[----:B------:R-:W-:Y:S01]  /*1c00*/  @!P4 IMAD.MOV R46, RZ, RZ, -R46 ;  /* 0x000000ffff2ec224 */ /* 0x000fe200078e0a2e */
[----:B------:R-:W-:Y:S01]  /*1c10*/  IADD3 R88, P6, PT, R89, UR26, RZ ;  /* 0x0000001a59587c10 */ /* 0x000fe2000ffde0ff */
[----:B0-----:R-:W-:Y:S01]  /*1c20*/  IMAD R43, R43, UR4, RZ ;  /* 0x000000042b2b7c24 */ /* 0x001fe2000f8e02ff */
[----:B------:R-:W-:Y:S01]  /*1c30*/  ISETP.GE.AND P4, PT, R47, RZ, PT ;  /* 0x000000ff2f00720c */ /* 0x000fe20003f86270 */
[----:B------:R-:W-:Y:S01]  /*1c40*/  IMAD R45, R45, UR4, RZ ;  /* 0x000000042d2d7c24 */ /* 0x000fe2000f8e02ff */
[----:B------:R-:W-:Y:S02]  /*1c50*/  LEA.HI.X.SX32 R89, R89, UR27, 0x1, P6 ;  /* 0x0000001b59597c11 */ /* 0x000fe4000b0f0eff */
[----:B------:R-:W-:Y:S02]  /*1c60*/  SEL R47, R83, R60, !P3 ;  /* 0x0000003c532f7207 */ /* 0x000fe40005800000 */
[----:B------:R-:W-:Y:S01]  /*1c70*/  IADD3 R42, P6, PT, R43, R88, RZ ;  /* 0x000000582b2a7210 */ /* 0x000fe20007fde0ff */
[----:B------:R-:W-:Y:S01]  /*1c80*/  @!P5 IMAD.MOV R66, RZ, RZ, -R66 ;  /* 0x000000ffff42d224 */ /* 0x000fe200078e0a42 */
[----:B------:R-:W-:Y:S01]  /*1c90*/  ISETP.GE.AND P5, PT, R49, RZ, PT ;  /* 0x000000ff3100720c */ /* 0x000fe20003fa6270 */
[----:B------:R-:W-:Y:S01]  /*1ca0*/  IMAD R47, R47, UR4, RZ ;  /* 0x000000042f2f7c24 */ /* 0x000fe2000f8e02ff */
[----:B------:R-:W-:Y:S01]  /*1cb0*/  LEA.HI.X.SX32 R43, R43, R89, 0x1, P6 ;  /* 0x000000592b2b7211 */ /* 0x000fe200030f0eff */
[----:B------:R-:W-:Y:S01]  /*1cc0*/  IMAD.MOV.U32 R72, RZ, RZ, R40 ;  /* 0x000000ffff487224 */ /* 0x000fe200078e0028 */
[----:B------:R-:W-:-:S02]  /*1cd0*/  SEL R49, R83, R62, !P3 ;  /* 0x0000003e53317207 */ /* 0x000fc40005800000 */
[----:B------:R-:W-:Y:S02]  /*1ce0*/  IADD3 R44, P6, PT, R45, R88, RZ ;  /* 0x000000582d2c7210 */ /* 0x000fe40007fde0ff */
[----:B------:R-:W-:Y:S01]  /*1cf0*/  LOP3.LUT R78, R90, 0x34, RZ, 0xfc, !PT ;  /* 0x000000345a4e7812 */ /* 0x000fe200078efcff */
[----:B------:R-:W-:Y:S01]  /*1d00*/  @!P4 IMAD.MOV R72, RZ, RZ, -R72 ;  /* 0x000000ffff48c224 */ /* 0x000fe200078e0a48 */
[----:B------:R-:W-:Y:S01]  /*1d10*/  SEL R51, R83, R46, !P3 ;  /* 0x0000002e53337207 */ /* 0x000fe20005800000 */
[----:B------:R-:W-:Y:S01]  /*1d20*/  IMAD R49, R49, UR4, RZ ;  /* 0x0000000431317c24 */ /* 0x000fe2000f8e02ff */
[----:B------:R-:W-:Y:S02]  /*1d30*/  LEA.HI.X.SX32 R45, R45, R89, 0x1, P6 ;  /* 0x000000592d2d7211 */ /* 0x000fe400030f0eff */
[----:B------:R-:W-:Y:S02]  /*1d40*/  IADD3 R46, P6, PT, R47, R88, RZ ;  /* 0x000000582f2e7210 */ /* 0x000fe40007fde0ff */
[----:B------:R-:W-:-:S02]  /*1d50*/  IABS R84, R78 ;  /* 0x0000004e00547213 */ /* 0x000fc40000000000 */
[----:B------:R-:W-:Y:S01]  /*1d60*/  ISETP.GE.AND P4, PT, R67, RZ, PT ;  /* 0x000000ff4300720c */ /* 0x000fe20003f86270 */
[----:B------:R-:W-:Y:S01]  /*1d70*/  IMAD R51, R51, UR4, RZ ;  /* 0x0000000433337c24 */ /* 0x000fe2000f8e02ff */
[-C--:B------:R-:W-:Y:S01]  /*1d80*/  LEA.HI.X.SX32 R47, R47, R89.reuse, 0x1, P6 ;  /* 0x000000592f2f7211 */ /* 0x080fe200030f0eff */
[----:B------:R-:W-:Y:S01]  /*1d90*/  IMAD.HI.U32 R40, R33, R84, RZ ;  /* 0x0000005421287227 */ /* 0x000fe200078e00ff */
[----:B------:R-:W-:Y:S02]  /*1da0*/  IADD3 R48, P6, PT, R49, R88, RZ ;  /* 0x0000005831307210 */ /* 0x000fe40007fde0ff */
[----:B------:R-:W-:Y:S01]  /*1db0*/  SEL R53, R83, R70, !P3 ;  /* 0x0000004653357207 */ /* 0x000fe20005800000 */
[----:B------:R-:W-:Y:S01]  /*1dc0*/  IMAD.MOV R40, RZ, RZ, -R40 ;  /* 0x000000ffff287224 */ /* 0x000fe200078e0a28 */
[-C--:B------:R-:W-:Y:S02]  /*1dd0*/  LEA.HI.X.SX32 R49, R49, R89.reuse, 0x1, P6 ;  /* 0x0000005931317211 */ /* 0x080fe400030f0eff */
[----:B------:R-:W-:Y:S01]  /*1de0*/  IADD3 R50, P6, PT, R51, R88, RZ ;  /* 0x0000005833327210 */ /* 0x000fe20007fde0ff */
[----:B------:R-:W-:Y:S01]  /*1df0*/  IMAD R53, R53, UR4, RZ ;  /* 0x0000000435357c24 */ /* 0x000fe2000f8e02ff */
[----:B------:R-:W-:Y:S01]  /*1e00*/  SEL R55, R83, R72, !P3 ;  /* 0x0000004853377207 */ /* 0x000fe20005800000 */
[----:B------:R-:W-:Y:S01]  /*1e10*/  IMAD R84, R65, R40, R84 ;  /* 0x0000002841547224 */ /* 0x000fe200078e0254 */
[----:B------:R-:W-:Y:S01]  /*1e20*/  LEA.HI.X.SX32 R51, R51, R89, 0x1, P6 ;  /* 0x0000005933337211 */ /* 0x000fe200030f0eff */
[----:B------:R-:W-:Y:S01]  /*1e30*/  @!P4 IMAD.MOV R56, RZ, RZ, -R56 ;  /* 0x000000ffff38c224 */ /* 0x000fe200078e0a38 */
[----:B------:R-:W-:Y:S01]  /*1e40*/  IADD3 R40, P4, PT, R54, R87, RZ ;  /* 0x0000005736287210 */ /* 0x000fe20007f9e0ff */
[----:B------:R-:W-:Y:S01]  /*1e50*/  IMAD R55, R55, UR4, RZ ;  /* 0x0000000437377c24 */ /* 0x000fe2000f8e02ff */
[----:B------:R-:W-:-:S02]  /*1e60*/  IADD3 R52, P6, PT, R53, R88, RZ ;  /* 0x0000005835347210 */ /* 0x000fc40007fde0ff */
[----:B------:R-:W-:Y:S02]  /*1e70*/  SEL R57, R83, R74, !P3 ;  /* 0x0000004a53397207 */ /* 0x000fe40005800000 */
[----:B------:R-:W-:Y:S02]  /*1e80*/  LOP3.LUT R90, R90, 0x3c, RZ, 0xfc, !PT ;  /* 0x0000003c5a5a7812 */ /* 0x000fe400078efcff */
[----:B------:R-:W-:Y:S01]  /*1e90*/  LEA.HI.X.SX32 R41, R54, R85, 0x1, P4 ;  /* 0x0000005536297211 */ /* 0x000fe200020f0eff */
[----:B------:R-:W-:Y:S01]  /*1ea0*/  IMAD R57, R57, UR4, RZ ;  /* 0x0000000439397c24 */ /* 0x000fe2000f8e02ff */
[----:B------:R-:W-:Y:S02]  /*1eb0*/  LEA.HI.X.SX32 R53, R53, R89, 0x1, P6 ;  /* 0x0000005935357211 */ /* 0x000fe400030f0eff */
[----:B------:R-:W-:Y:S02]  /*1ec0*/  SEL R59, R83, R58, !P3 ;  /* 0x0000003a533b7207 */ /* 0x000fe40005800000 */
[----:B------:R-:W-:-:S02]  /*1ed0*/  IADD3 R54, P6, PT, R55, R88, RZ ;  /* 0x0000005837367210 */ /* 0x000fc40007fde0ff */
[----:B------:R-:W-:Y:S01]  /*1ee0*/  IABS R82, R90 ;  /* 0x0000005a00527213 */ /* 0x000fe20000000000 */
[----:B------:R-:W-:Y:S01]  /*1ef0*/  IMAD R59, R59, UR4, RZ ;  /* 0x000000043b3b7c24 */ /* 0x000fe2000f8e02ff */
[----:B------:R-:W-:Y:S02]  /*1f00*/  SEL R61, R83, R56, !P3 ;  /* 0x00000038533d7207 */ /* 0x000fe40005800000 */
[----:B------:R-:W-:Y:S02]  /*1f10*/  LEA.HI.X.SX32 R55, R55, R89, 0x1, P6 ;  /* 0x0000005937377211 */ /* 0x000fe400030f0eff */
[----:B------:R-:W-:Y:S01]  /*1f20*/  IADD3 R56, P6, PT, R57, R88, RZ ;  /* 0x0000005839387210 */ /* 0x000fe20007fde0ff */
[----:B------:R-:W-:-:S03]  /*1f30*/  IMAD.HI.U32 R33, R33, R82, RZ ;  /* 0x0000005221217227 */ /* 0x000fc600078e00ff */
[----:B------:R-:W-:Y:S01]  /*1f40*/  LEA.HI.X.SX32 R57, R57, R89, 0x1, P6 ;  /* 0x0000005939397211 */ /* 0x000fe200030f0eff */
[----:B------:R-:W-:Y:S01]  /*1f50*/  IMAD R61, R61, UR4, RZ ;  /* 0x000000043d3d7c24 */ /* 0x000fe2000f8e02ff */
[----:B------:R-:W-:Y:S01]  /*1f60*/  IADD3 R58, P6, PT, R59, R88, RZ ;  /* 0x000000583b3a7210 */ /* 0x000fe20007fde0ff */
[----:B------:R-:W-:-:S03]  /*1f70*/  IMAD.MOV R33, RZ, RZ, -R33 ;  /* 0x000000ffff217224 */ /* 0x000fc600078e0a21 */
[----:B------:R-:W-:Y:S01]  /*1f80*/  LEA.HI.X.SX32 R59, R59, R89, 0x1, P6 ;  /* 0x000000593b3b7211 */ /* 0x000fe200030f0eff */
[----:B------:R-:W-:Y:S01]  /*1f90*/  IMAD R82, R65, R33, R82 ;  /* 0x0000002141527224 */ /* 0x000fe200078e0252 */
[----:B------:R-:W-:Y:S02]  /*1fa0*/  IADD3 R60, P6, PT, R61, R88, RZ ;  /* 0x000000583d3c7210 */ /* 0x000fe40007fde0ff */
[----:B------:R-:W-:Y:S02]  /*1fb0*/  LOP3.LUT R33, R3, 0x14, RZ, 0xfc, !PT ;  /* 0x0000001403217812 */ /* 0x000fe400078efcff */
[----:B------:R-:W-:Y:S02]  /*1fc0*/  LEA.HI.X.SX32 R61, R61, R89, 0x1, P6 ;  /* 0x000000593d3d7211 */ /* 0x000fe400030f0eff */
[----:B------:R-:W-:Y:S02]  /*1fd0*/  ISETP.LT.AND P6, PT, R33, R93, P0 ;  /* 0x0000005d2100720c */ /* 0x000fe400007c1270 */
[----:B------:R-:W-:-:S02]  /*1fe0*/  SEL R69, R83, R66, !P3 ;  /* 0x0000004253457207 */ /* 0x000fc40005800000 */
[----:B------:R-:W-:-:S03]  /*1ff0*/  PRMT R113, RZ, 0x7610, R113 ;  /* 0x00007610ff717816 */ /* 0x000fc60000000071 */
[----:B------:R-:W-:Y:S01]  /*2000*/  IMAD R69, R69, UR4, RZ ;  /* 0x0000000445457c24 */ /* 0x000fe2000f8e02ff */
[----:B------:R-:W-:Y:S01]  /*2010*/  SEL R67, R83, R68, !P3 ;  /* 0x0000004453437207 */ /* 0x000fe20005800000 */
[----:B------:R-:W-:-:S04]  /*2020*/  IMAD.MOV.U32 R74, RZ, RZ, R2 ;  /* 0x000000ffff4a7224 */ /* 0x000fc800078e0002 */
[----:B------:R-:W5:Y:S01]  /*2030*/  @P6 LDG.E.U8 R113, desc[UR18][R40.64] ;  /* 0x0000001228716981 */ /* 0x000f62000c1e1100 */
[C---:B------:R-:W-:Y:S01]  /*2040*/  IADD3 R68, P6, PT, R69.reuse, R88, RZ ;  /* 0x0000005845447210 */ /* 0x040fe20007fde0ff */
[----:B------:R-:W-:Y:S01]  /*2050*/  @!P2 IMAD.MOV R74, RZ, RZ, -R74 ;  /* 0x000000ffff4aa224 */ /* 0x000fe200078e0a4a */
[C---:B------:R-:W-:Y:S01]  /*2060*/  IADD3 R70, P2, PT, R0.reuse, R87, RZ ;  /* 0x0000005700467210 */ /* 0x040fe20007f5e0ff */
[----:B------:R-:W-:Y:S01]  /*2070*/  IMAD.MOV.U32 R72, RZ, RZ, R64 ;  /* 0x000000ffff487224 */ /* 0x000fe200078e0040 */
[----:B------:R-:W-:Y:S02]  /*2080*/  LEA.HI.X.SX32 R69, R69, R89, 0x1, P6 ;  /* 0x0000005945457211 */ /* 0x000fe400030f0eff */
[----:B------:R-:W-:Y:S01]  /*2090*/  ISETP.GT.U32.AND P6, PT, R65, R82, PT ;  /* 0x000000524100720c */ /* 0x000fe20003fc4070 */
[----:B------:R-:W-:Y:S01]  /*20a0*/  IMAD R67, R67, UR4, RZ ;  /* 0x0000000443437c24 */ /* 0x000fe2000f8e02ff */
[----:B------:R-:W-:Y:S01]  /*20b0*/  LEA.HI.X.SX32 R71, R0, R85, 0x1, P2 ;  /* 0x0000005500477211 */ /* 0x000fe200010f0eff */
[----:B------:R-:W-:Y:S01]  /*20c0*/  @!P5 IMAD.MOV R72, RZ, RZ, -R72 ;  /* 0x000000ffff48d224 */ /* 0x000fe200078e0a48 */
[----:B------:R-:W-:-:S02]  /*20d0*/  ISETP.GT.U32.AND P2, PT, R65, R84, PT ;  /* 0x000000544100720c */ /* 0x000fc40003f44070 */
[----:B------:R-:W-:Y:S02]  /*20e0*/  LEA.HI R2, R39, 0xe, RZ, 0x1a ;  /* 0x0000000e27027811 */ /* 0x000fe400078fd0ff */
[----:B------:R-:W-:Y:S02]  /*20f0*/  IADD3 R66, P5, PT, R67, R88, RZ ;  /* 0x0000005843427210 */ /* 0x000fe40007fbe0ff */
[----:B------:R-:W-:Y:S01]  /*2100*/  SEL R75, R83, R72, !P3 ;  /* 0x00000048534b7207 */ /* 0x000fe20005800000 */
[----:B------:R-:W-:Y:S01]  /*2110*/  IMAD R0, R2, UR14, RZ ;  /* 0x0000000e02007c24 */ /* 0x000fe2000f8e02ff */
[----:B------:R-:W-:Y:S02]  /*2120*/  LOP3.LUT R64, R3, 0x1c, RZ, 0xfc, !PT ;  /* 0x0000001c03407812 */ /* 0x000fe400078efcff */
[----:B------:R-:W-:Y:S01]  /*2130*/  SEL R77, R83, R74, !P3 ;  /* 0x0000004a534d7207 */ /* 0x000fe20005800000 */
[----:B------:R-:W-:Y:S01]  /*2140*/  IMAD R75, R75, UR4, RZ ;  /* 0x000000044b4b7c24 */ /* 0x000fe2000f8e02ff */
[----:B------:R-:W-:Y:S01]  /*2150*/  LEA.HI.X.SX32 R67, R67, R89, 0x1, P5 ;  /* 0x0000005943437211 */ /* 0x000fe200028f0eff */
[--C-:B------:R-:W-:Y:S01]  /*2160*/  @!P6 IMAD.IADD R82, R82, 0x1, -R65.reuse ;  /* 0x000000015252e824 */ /* 0x100fe200078e0a41 */
[----:B------:R-:W-:Y:S01]  /*2170*/  ISETP.LT.AND P5, PT, R64, R93, P0 ;  /* 0x0000005d4000720c */ /* 0x000fe200007a1270 */
[----:B------:R-:W-:Y:S01]  /*2180*/  IMAD R77, R77, UR4, RZ ;  /* 0x000000044d4d7c24 */ /* 0x000fe2000f8e02ff */
[----:B------:R-:W-:Y:S01]  /*2190*/  IADD3 R72, P6, PT, R0, R87, RZ ;  /* 0x0000005700487210 */ /* 0x000fe20007fde0ff */
[----:B------:R-:W-:Y:S01]  /*21a0*/  @!P2 IMAD.IADD R84, R84, 0x1, -R65 ;  /* 0x000000015454a824 */ /* 0x000fe200078e0a41 */
[----:B------:R-:W-:-:S02]  /*21b0*/  IADD3 R74, P2, PT, R75, R88, RZ ;  /* 0x000000584b4a7210 */ /* 0x000fc40007f5e0ff */
[----:B------:R-:W-:Y:S02]  /*21c0*/  LEA.HI.X.SX32 R73, R0, R85, 0x1, P6 ;  /* 0x0000005500497211 */ /* 0x000fe400030f0eff */
[----:B------:R-:W-:Y:S02]  /*21d0*/  IADD3 R76, P6, PT, R77, R88, RZ ;  /* 0x000000584d4c7210 */ /* 0x000fe40007fde0ff */
[----:B------:R-:W-:Y:S02]  /*21e0*/  PRMT R115, RZ, 0x7610, R115 ;  /* 0x00007610ff737816 */ /* 0x000fe40000000073 */
[-C--:B------:R-:W-:Y:S02]  /*21f0*/  LEA.HI.X.SX32 R75, R75, R89.reuse, 0x1, P2 ;  /* 0x000000594b4b7211 */ /* 0x080fe400010f0eff */
[----:B------:R-:W-:Y:S02]  /*2200*/  ISETP.GT.U32.AND P2, PT, R65, R82, PT ;  /* 0x000000524100720c */ /* 0x000fe40003f44070 */
[----:B------:R-:W-:Y:S01]  /*2210*/  LEA.HI.X.SX32 R77, R77, R89, 0x1, P6 ;  /* 0x000000594d4d7211 */ /* 0x000fe200030f0eff */
[----:B------:R-:W5:Y:S01]  /*2220*/  @P5 LDG.E.U8 R115, desc[UR18][R70.64] ;  /* 0x0000001246735981 */ /* 0x000f62000c1e1100 */
[----:B------:R-:W-:-:S02]  /*2230*/  ISETP.GT.U32.AND P6, PT, R65, R84, PT ;  /* 0x000000544100720c */ /* 0x000fc40003fc4070 */
[----:B------:R-:W-:Y:S02]  /*2240*/  ISETP.LT.AND P5, PT, R2, R93, P0 ;  /* 0x0000005d0200720c */ /* 0x000fe400007a1270 */
[----:B------:R-:W-:Y:S02]  /*2250*/  LEA.HI R0, R39, 0x1e, RZ, 0x1a ;  /* 0x0000001e27007811 */ /* 0x000fe400078fd0ff */
[----:B------:R-:W-:-:S03]  /*2260*/  PRMT R102, RZ, 0x7610, R102 ;  /* 0x00007610ff667816 */ /* 0x000fc60000000066 */
[--C-:B------:R-:W-:Y:S01]  /*2270*/  @!P2 IMAD.IADD R82, R82, 0x1, -R65.reuse ;  /* 0x000000015252a824 */ /* 0x100fe200078e0a41 */
[----:B------:R-:W-:Y:S01]  /*2280*/  ISETP.GE.AND P2, PT, R78, RZ, PT ;  /* 0x000000ff4e00720c */ /* 0x000fe20003f46270 */
[----:B------:R-:W-:Y:S02]  /*2290*/  IMAD R104, R0, UR14, RZ ;  /* 0x0000000e00687c24 */ /* 0x000fe4000f8e02ff */
[----:B------:R-:W-:Y:S01]  /*22a0*/  @!P6 IMAD.IADD R84, R84, 0x1, -R65 ;  /* 0x000000015454e824 */ /* 0x000fe200078e0a41 */
[----:B------:R-:W-:Y:S01]  /*22b0*/  IADD3 R78, P6, PT, R80, R87, RZ ;  /* 0x00000057504e7210 */ /* 0x000fe20007fde0ff */
[----:B------:R-:W5:Y:S01]  /*22c0*/  @P5 LDG.E.U8 R102, desc[UR18][R72.64] ;  /* 0x0000001248665981 */ /* 0x000f62000c1e1100 */
[----:B------:R-:W-:Y:S02]  /*22d0*/  ISETP.LT.AND P5, PT, R0, R93, P0 ;  /* 0x0000005d0000720c */ /* 0x000fe400007a1270 */
[----:B------:R-:W-:Y:S02]  /*22e0*/  LEA.HI.X.SX32 R79, R80, R85, 0x1, P6 ;  /* 0x00000055504f7211 */ /* 0x000fe400030f0eff */
[----:B------:R-:W-:-:S04]  /*22f0*/  IADD3 R80, P6, PT, R104, R87, RZ ;  /* 0x0000005768507210 */ /* 0x000fc80007fde0ff */
[----:B------:R-:W-:Y:S02]  /*2300*/  LEA.HI.X.SX32 R81, R104, R85, 0x1, P6 ;  /* 0x0000005568517211 */ /* 0x000fe400030f0eff */
[----:B------:R-:W-:-:S06]  /*2310*/  PRMT R104, RZ, 0x7610, R104 ;  /* 0x00007610ff687816 */ /* 0x000fcc0000000068 */
[----:B------:R-:W5:Y:S01]  /*2320*/  @P5 LDG.E.U8 R104, desc[UR18][R80.64] ;  /* 0x0000001250685981 */ /* 0x000f62000c1e1100 */
[----:B------:R-:W-:Y:S01]  /*2330*/  ISETP.GE.AND P5, PT, R90, RZ, PT ;  /* 0x000000ff5a00720c */ /* 0x000fe20003fa6270 */
[----:B------:R-:W-:Y:S01]  /*2340*/  IMAD.MOV.U32 R90, RZ, RZ, R82 ;  /* 0x000000ffff5a7224 */ /* 0x000fe200078e0052 */
[C---:B------:R-:W-:Y:S02]  /*2350*/  LOP3.LUT R65, R3.reuse, 0x6, RZ, 0xfc, !PT ;  /* 0x0000000603417812 */ /* 0x040fe400078efcff */
[----:B------:R-:W-:Y:S01]  /*2360*/  LOP3.LUT R82, R3, 0x16, RZ, 0xfc, !PT ;  /* 0x0000001603527812 */ /* 0x000fe200078efcff */
[----:B------:R-:W-:Y:S01]  /*2370*/  @!P2 IMAD.MOV R84, RZ, RZ, -R84 ;  /* 0x000000ffff54a224 */ /* 0x000fe200078e0a54 */
[-C--:B------:R-:W-:Y:S02]  /*2380*/  ISETP.LT.AND P4, PT, R32, R93.reuse, P0 ;  /* 0x0000005d2000720c */ /* 0x080fe40000781270 */
[-C--:B------:R-:W-:Y:S02]  /*2390*/  ISETP.LT.AND P6, PT, R65, R93.reuse, P0 ;  /* 0x0000005d4100720c */ /* 0x080fe400007c1270 */
[----:B------:R-:W-:-:S02]  /*23a0*/  ISETP.LT.AND P0, PT, R82, R93, P0 ;  /* 0x0000005d5200720c */ /* 0x000fc40000701270 */
[----:B------:R-:W-:Y:S01]  /*23b0*/  SEL R91, R83, R84, !P3 ;  /* 0x00000054535b7207 */ /* 0x000fe20005800000 */
[----:B------:R-:W-:Y:S01]  /*23c0*/  @!P5 IMAD.MOV R90, RZ, RZ, -R90 ;  /* 0x000000ffff5ad224 */ /* 0x000fe200078e0a5a */
[C---:B------:R-:W-:Y:S02]  /*23d0*/  IADD3 R84, P2, PT, R86.reuse, R87, RZ ;  /* 0x0000005756547210 */ /* 0x040fe40007f5e0ff */
[----:B------:R-:W-:Y:S01]  /*23e0*/  PRMT R116, RZ, 0x7610, R116 ;  /* 0x00007610ff747816 */ /* 0x000fe20000000074 */
[----:B------:R-:W-:Y:S01]  /*23f0*/  IMAD R87, R91, UR4, RZ ;  /* 0x000000045b577c24 */ /* 0x000fe2000f8e02ff */
[----:B------:R-:W-:Y:S02]  /*2400*/  LEA.HI.X.SX32 R85, R86, R85, 0x1, P2 ;  /* 0x0000005556557211 */ /* 0x000fe400010f0eff */
[----:B------:R-:W-:-:S03]  /*2410*/  SEL R83, R83, R90, !P3 ;  /* 0x0000005a53537207 */ /* 0x000fc60005800000 */
[----:B------:R-:W5:Y:S01]  /*2420*/  @P0 LDG.E.U8 R116, desc[UR18][R84.64] ;  /* 0x0000001254740981 */ /* 0x000f62000c1e1100 */
[-C--:B------:R-:W-:Y:S01]  /*2430*/  IADD3 R86, P0, PT, R87, R88.reuse, RZ ;  /* 0x0000005857567210 */ /* 0x080fe20007f1e0ff */
[----:B------:R-:W-:Y:S01]  /*2440*/  IMAD R83, R83, UR4, RZ ;  /* 0x0000000453537c24 */ /* 0x000fe2000f8e02ff */
[----:B------:R-:W-:Y:S02]  /*2450*/  PRMT R106, RZ, 0x7610, R106 ;  /* 0x00007610ff6a7816 */ /* 0x000fe4000000006a */
[----:B------:R-:W-:Y:S02]  /*2460*/  LEA.HI.X.SX32 R87, R87, R89, 0x1, P0 ;  /* 0x0000005957577211 */ /* 0x000fe400000f0eff */
[----:B------:R-:W-:Y:S02]  /*2470*/  IADD3 R88, P0, PT, R83, R88, RZ ;  /* 0x0000005853587210 */ /* 0x000fe40007f1e0ff */
[----:B------:R-:W-:Y:S01]  /*2480*/  PRMT R97, RZ, 0x7610, R97 ;  /* 0x00007610ff617816 */ /* 0x000fe20000000061 */
[----:B------:R-:W5:Y:S01]  /*2490*/  @P6 LDG.E.U8 R106, desc[UR18][R78.64] ;  /* 0x000000124e6a6981 */ /* 0x000f62000c1e1100 */
[----:B------:R-:W-:-:S02]  /*24a0*/  PRMT R99, RZ, 0x7610, R99 ;  /* 0x00007610ff637816 */ /* 0x000fc40000000063 */
[----:B------:R-:W-:Y:S02]  /*24b0*/  PRMT R101, RZ, 0x7610, R101 ;  /* 0x00007610ff657816 */ /* 0x000fe40000000065 */
[----:B------:R-:W-:Y:S01]  /*24c0*/  PRMT R103, RZ, 0x7610, R103 ;  /* 0x00007610ff677816 */ /* 0x000fe20000000067 */
[----:B------:R-:W5:Y:S01]  /*24d0*/  @P4 LDG.E.U8 R97, desc[UR18][R42.64] ;  /* 0x000000122a614981 */ /* 0x000f62000c1e1100 */
[----:B------:R-:W-:Y:S02]  /*24e0*/  PRMT R105, RZ, 0x7610, R105 ;  /* 0x00007610ff697816 */ /* 0x000fe40000000069 */
[----:B------:R-:W-:Y:S01]  /*24f0*/  PRMT R107, RZ, 0x7610, R107 ;  /* 0x00007610ff6b7816 */ /* 0x000fe2000000006b */
[----:B------:R-:W5:Y:S01]  /*2500*/  @P4 LDG.E.U8 R99, desc[UR18][R46.64] ;  /* 0x000000122e634981 */ /* 0x000f62000c1e1100 */
[----:B------:R-:W-:Y:S02]  /*2510*/  PRMT R109, RZ, 0x7610, R109 ;  /* 0x00007610ff6d7816 */ /* 0x000fe4000000006d */
[----:B------:R-:W-:Y:S01]  /*2520*/  PRMT R111, RZ, 0x7610, R111 ;  /* 0x00007610ff6f7816 */ /* 0x000fe2000000006f */
[----:B------:R-:W5:Y:S01]  /*2530*/  @P4 LDG.E.U8 R101, desc[UR18][R50.64] ;  /* 0x0000001232654981 */ /* 0x000f62000c1e1100 */
[----:B------:R-:W-:-:S02]  /*2540*/  PRMT R62, RZ, 0x7610, R62 ;  /* 0x00007610ff3e7816 */ /* 0x000fc4000000003e */
        /* <DEDUP_REMOVED lines=11> */
[----:B------:R-:W-:-:S03]  /*2600*/  LEA.HI.X.SX32 R89, R83, R89, 0x1, P0 ;  /* 0x0000005953597211 */ /* 0x000fc600000f0eff */
[----:B------:R-:W5:Y:S04]  /*2610*/  @P4 LDG.E.U8 R111, desc[UR18][R60.64] ;  /* 0x000000123c6f4981 */ /* 0x000f68000c1e1100 */
[----:B------:R-:W5:Y:S04]  /*2620*/  @P4 LDG.E.U8 R62, desc[UR18][R44.64] ;  /* 0x000000122c3e4981 */ /* 0x000f68000c1e1100 */
[----:B------:R-:W5:Y:S04]  /*2630*/  @P4 LDG.E.U8 R92, desc[UR18][R48.64] ;  /* 0x00000012305c4981 */ /* 0x000f68000c1e1100 */
[----:B------:R-:W5:Y:S04]  /*2640*/  @P4 LDG.E.U8 R94, desc[UR18][R66.64] ;  /* 0x00000012425e4981 */ /* 0x000f68000c1e1100 */
[----:B------:R-:W5:Y:S04]  /*2650*/  @P4 LDG.E.U8 R96, desc[UR18][R68.64] ;  /* 0x0000001244604981 */ /* 0x000f68000c1e1100 */
[----:B------:R-:W5:Y:S04]  /*2660*/  @P4 LDG.E.U8 R98, desc[UR18][R74.64] ;  /* 0x000000124a624981 */ /* 0x000f68000c1e1100 */
[----:B------:R-:W5:Y:S04]  /*2670*/  @P4 LDG.E.U8 R100, desc[UR18][R76.64] ;  /* 0x000000124c644981 */ /* 0x000f68000c1e1100 */
[----:B------:R-:W5:Y:S04]  /*2680*/  @P4 LDG.E.U8 R118, desc[UR18][R86.64] ;  /* 0x0000001256764981 */ /* 0x000f68000c1e1100 */
[----:B------:R-:W5:Y:S01]  /*2690*/  @P4 LDG.E.U8 R120, desc[UR18][R88.64] ;  /* 0x0000001258784981 */ /* 0x000f62000c1e1100 */
[----:B------:R-:W-:-:S04]  /*26a0*/  @!UP1 UIADD3 UR4, UPT, UPT, -UR6, 0x100000, URZ ;  /* 0x0010000006049890 */ /* 0x000fc8000fffe1ff */
[----:B------:R-:W-:Y:S02]  /*26b0*/  @!UP1 USHF.L.U32 UR5, UR4, 0xb, URZ ;  /* 0x0000000b04059899 */ /* 0x000fe400080006ff */
[----:B------:R-:W-:Y:S01]  /*26c0*/  @!UP1 USHF.L.U32 UR4, UR4, 0x1, URZ ;  /* 0x0000000104049899 */ /* 0x000fe200080006ff */
[----:B------:R-:W-:Y:S01]  /*26d0*/  VOTEU.ALL UP1, P1 ;  /* 0x0000000000ff7886 */ /* 0x000fe20000820000 */
[C---:B------:R-:W-:Y:S02]  /*26e0*/  LOP3.LUT R83, R36.reuse, 0x10, RZ, 0x3c, !PT ;  /* 0x0000001024537812 */ /* 0x040fe400078e3cff */
[C---:B------:R-:W-:Y:S02]  /*26f0*/  LOP3.LUT R90, R36.reuse, 0x20, RZ, 0x3c, !PT ;  /* 0x00000020245a7812 */ /* 0x040fe400078e3cff */
[----:B------:R-:W-:-:S06]  /*2700*/  LOP3.LUT R91, R36, 0x30, RZ, 0x3c, !PT ;  /* 0x00000030245b7812 */ /* 0x000fcc00078e3cff */
[----:B------:R0:W1:Y:S01]  /*2710*/  @!UP1 SYNCS.EXCH.64 URZ, [UR20+0x2008], UR4 ;  /* 0x0020080414ff95b2 */ /* 0x0000620008000100 */
[----:B----4-:R0:W-:Y:S04]  /*2720*/  STS.U8 [R36+UR20], R119 ;  /* 0x0000007724007988 */ /* 0x0101e80008000014 */
[----:B---3--:R0:W-:Y:S04]  /*2730*/  STS.U8 [R36+UR20+0x200], R117 ;  /* 0x0002007524007988 */ /* 0x0081e80008000014 */
[----:B--2---:R0:W-:Y:S04]  /*2740*/  STS.U8 [R36+UR20+0x400], R123 ;  /* 0x0004007b24007988 */ /* 0x0041e80008000014 */
[----:B-----5:R0:W-:Y:S04]  /*2750*/  STS.U8 [R36+UR20+0x600], R121 ;  /* 0x0006007924007988 */ /* 0x0201e80008000014 */
[----:B------:R0:W-:Y:S04]  /*2760*/  STS.U8 [R83+UR20+0x80], R110 ;  /* 0x0000806e53007988 */ /* 0x0001e80008000014 */
[----:B------:R0:W-:Y:S04]  /*2770*/  STS.U8 [R83+UR20+0x280], R112 ;  /* 0x0002807053007988 */ /* 0x0001e80008000014 */
[----:B------:R0:W-:Y:S04]  /*2780*/  STS.U8 [R83+UR20+0x480], R114 ;  /* 0x0004807253007988 */ /* 0x0001e80008000014 */
[----:B------:R0:W-:Y:S04]  /*2790*/  STS.U8 [R83+UR20+0x680], R108 ;  /* 0x0006806c53007988 */ /* 0x0001e80008000014 */
[----:B------:R0:W-:Y:S04]  /*27a0*/  STS.U8 [R90+UR20+0x100], R63 ;  /* 0x0001003f5a007988 */ /* 0x0001e80008000014 */
[----:B------:R0:W-:Y:S01]  /*27b0*/  STS.U8 [R90+UR20+0x300], R95 ;  /* 0x0003005f5a007988 */ /* 0x0001e20008000014 */
[----:B------:R-:W-:-:S04]  /*27c0*/  ISETP.NE.U32.AND P0, PT, RZ, UR7, PT ;  /* 0x00000007ff007c0c */ /* 0x000fc8000bf05070 */
[C---:B------:R-:W-:Y:S02]  /*27d0*/  ISETP.LT.OR P2, PT, R4.reuse, 0x20, P0 ;  /* 0x000000200400780c */ /* 0x040fe40000741670 */
[----:B------:R-:W-:Y:S01]  /*27e0*/  ISETP.GE.AND P3, PT, R4, 0x40, PT ;  /* 0x000000400400780c */ /* 0x000fe20003f66270 */
[----:B------:R0:W-:Y:S04]  /*27f0*/  STS.U8 [R90+UR20+0x500], R113 ;  /* 0x000500715a007988 */ /* 0x0001e80008000014 */
        /* <DEDUP_REMOVED lines=20> */
[----:B------:R0:W-:Y:S01]  /*2940*/  STS.U8 [R83+UR20+0xf80], R120 ;  /* 0x000f807853007988 */ /* 0x0001e20008000014 */
[----:B-1----:R1:W-:Y:S06]  /*2950*/  MEMBAR.ALL.CTA ;  /* 0x0000000000007992 */ /* 0x0023ec0000008000 */
[----:B-1----:R-:W1:Y:S02]  /*2960*/  FENCE.VIEW.ASYNC.S ;  /* 0x00000000000073c6 */ /* 0x002e640000000000 */
[----:B-1----:R-:W-:Y:S06]  /*2970*/  BAR.SYNC.DEFER_BLOCKING 0x0 ;  /* 0x0000000000007b1d */ /* 0x002fec0000010000 */
[----:B------:R-:W-:Y:S05]  /*2980*/  @P2 BRA `(.L_x_6) ;  /* 0x00000000003c2947 */ /* 0x000fea0003800000 */
[----:B0-----:R-:W-:Y:S02]  /*2990*/  UIADD3 UR4, UPT, UPT, UR20, 0x800, URZ ;  /* 0x0000080014047890 */ /* 0x001fe4000fffe0ff */
[----:B------:R-:W-:Y:S02]  /*29a0*/  USHF.R.U32.HI UR6, URZ, 0x4, UR20 ;  /* 0x00000004ff067899 */ /* 0x000fe40008011614 */
[----:B------:R-:W-:Y:S02]  /*29b0*/  USHF.R.U32.HI UR4, URZ, 0x4, UR4 ;  /* 0x00000004ff047899 */ /* 0x000fe40008011604 */
[----:B------:R-:W-:Y:S02]  /*29c0*/  USGXT.U32 UR6, UR6, 0xe ;  /* 0x0000000e0606789a */ /* 0x000fe40008000000 */
[----:B------:R-:W-:Y:S01]  /*29d0*/  USGXT.U32 UR8, UR4, 0xe ;  /* 0x0000000e0408789a */ /* 0x000fe20008000000 */
[----:B------:R-:W-:Y:S02]  /*29e0*/  UMOV UR5, URZ ;  /* 0x000000ff00057c82 */ /* 0x000fe40008000000 */
[----:B------:R-:W-:Y:S01]  /*29f0*/  UMOV UR4, UR10 ;  /* 0x0000000a00047c82 */ /* 0x000fe20008000000 */
[----:B------:R-:W-:Y:S01]  /*2a00*/  UMOV UR16, 0x0 ;  /* 0x0000000000107882 */ /* 0x000fe20000000000 */
[----:B------:R-:W-:Y:S01]  /*2a10*/  UMOV UR17, 0x4108010 ;  /* 0x0410801000117882 */ /* 0x000fe20000000000 */
[----:B------:R-:W-:Y:S01]  /*2a20*/  UMOV UR7, 0x80004020 ;  /* 0x8000402000077882 */ /* 0x000fe20000000000 */
[----:B------:R-:W-:Y:S01]  /*2a30*/  UMOV UR9, 0xc0004010 ;  /* 0xc000401000097882 */ /* 0x000fe20000000000 */
[----:B------:R-:W-:Y:S01]  /*2a40*/  UMOV UR4, UR4 ;  /* 0x0000000400047c82 */ /* 0x000fe20008000000 */
[----:B------:R1:W-:Y:S01]  /*2a50*/  UTCQMMA gdesc[UR6], gdesc[UR8], tmem[UR21], tmem[UR16], idesc[UR17], !UPT ;  /* 0x00ff1008060075ea */ /* 0x0003e2000f800315 */
[----:B------:R1:W-:Y:S01]  /*2a60*/  UTCBAR [UR4], URZ ;  /* 0x000000ff040073e9 */ /* 0x0003e200080000ff */
[----:B------:R-:W-:-:S02]  /*2a70*/  NOP ;  /* 0x0000000000007918 */ /* 0x000fc40000000000 */
.L_x_6:
[----:B01----:R-:W-:Y:S01]  /*2a80*/  UMOV UR4, URZ ;  /* 0x000000ff00047c82 */ /* 0x003fe20008000000 */
[----:B------:R-:W-:Y:S05]  /*2a90*/  @!P3 BRA `(.L_x_7) ;  /* 0x0000000c00bcb947 */ /* 0x000fea0003800000 */
[----:B------:R-:W-:Y:S01]  /*2aa0*/  SHF.R.S32.HI R63, RZ, 0x1f, R4 ;  /* 0x0000001fff3f7819 */ /* 0x000fe20000011404 */
[----:B------:R-:W-:Y:S01]  /*2ab0*/  UIADD3 UR5, UPT, UPT, UR20, 0x1800, URZ ;  /* 0x0000180014057890 */ /* 0x000fe2000fffe0ff */
[----:B------:R-:W-:Y:S01]  /*2ac0*/  VIADD R93, R93, 0xffffffe0 ;  /* 0xffffffe05d5d7836 */ /* 0x000fe20000000000 */
[----:B------:R-:W-:Y:S01]  /*2ad0*/  UIADD3 UR4, UPT, UPT, UR20, 0x1000, URZ ;  /* 0x0000100014047890 */ /* 0x000fe2000fffe0ff */
[----:B------:R-:W-:Y:S01]  /*2ae0*/  LEA.HI R63, R63, R4, RZ, 0x5 ;  /* 0x000000043f3f7211 */ /* 0x000fe200078f28ff */
[----:B------:R-:W-:Y:S01]  /*2af0*/  USHF.R.U32.HI UR5, URZ, 0x4, UR5 ;  /* 0x00000004ff057899 */ /* 0x000fe20008011605 */
[----:B------:R-:W-:Y:S01]  /*2b00*/  IMAD.MOV.U32 R62, RZ, RZ, RZ ;  /* 0x000000ffff3e7224 */ /* 0x000fe200078e00ff */
[----:B------:R-:W-:Y:S01]  /*2b10*/  USHF.L.U32 UR14, UR14, 0x5, URZ ;  /* 0x000000050e0e7899 */ /* 0x000fe200080006ff */
[----:B------:R-:W-:Y:S01]  /*2b20*/  SHF.R.S32.HI R63, RZ, 0x5, R63 ;  /* 0x00000005ff3f7819 */ /* 0x000fe2000001143f */
[----:B------:R-:W-:Y:S02]  /*2b30*/  USHF.L.U32 UR15, UR15, 0x5, URZ ;  /* 0x000000050f0f7899 */ /* 0x000fe400080006ff */
[----:B------:R-:W-:Y:S01]  /*2b40*/  USHF.R.U32.HI UR4, URZ, 0x4, UR4 ;  /* 0x00000004ff047899 */ /* 0x000fe20008011604 */
[----:B------:R-:W-:Y:S01]  /*2b50*/  VIMNMX R63, PT, PT, R63, 0x2, !PT ;  /* 0x000000023f3f7848 */ /* 0x000fe20007fe0100 */
[----:B------:R-:W-:-:S02]  /*2b60*/  USGXT.U32 UR16, UR5, 0xe ;  /* 0x0000000e0510789a */ /* 0x000fc40008000000 */
[----:B------:R-:W-:Y:S02]  /*2b70*/  USHF.R.S32.HI UR22, URZ, 0x1f, UR14 ;  /* 0x0000001fff167899 */ /* 0x000fe4000801140e */
[----:B------:R-:W-:Y:S01]  /*2b80*/  VIADD R92, R63, 0xffffffff ;  /* 0xffffffff3f5c7836 */ /* 0x000fe20000000000 */
[----:B------:R-:W-:Y:S02]  /*2b90*/  USHF.R.S32.HI UR23, URZ, 0x1f, UR15 ;  /* 0x0000001fff177899 */ /* 0x000fe4000801140f */
[----:B------:R-:W-:Y:S01]  /*2ba0*/  USGXT.U32 UR8, UR4, 0xe ;  /* 0x0000000e0408789a */ /* 0x000fe20008000000 */
[----:B------:R-:W-:Y:S01]  /*2bb0*/  UMOV UR13, UR10 ;  /* 0x0000000a000d7c82 */ /* 0x000fe20008000000 */
[----:B------:R-:W-:Y:S01]  /*2bc0*/  UMOV UR17, 0x1 ;  /* 0x0000000100117882 */ /* 0x000fe20000000000 */
[----:B------:R-:W-:-:S09]  /*2bd0*/  UMOV UR5, URZ ;  /* 0x000000ff00057c82 */ /* 0x000fd20008000000 */
.L_x_10:
[----:B------:R-:W-:Y:S01]  /*2be0*/  IADD3 R76, P3, PT, R76, UR15, RZ ;  /* 0x0000000f4c4c7c10 */ /* 0x000fe2000ff7e0ff */
[----:B------:R-:W-:Y:S01]  /*2bf0*/  IMAD.U32 R62, R62, -0x80000000, RZ ;  /* 0x800000003e3e7824 */ /* 0x000fe200078e00ff */
[----:B------:R-:W-:Y:S02]  /*2c00*/  IADD3 R86, P2, PT, R86, UR15, RZ ;  /* 0x0000000f56567c10 */ /* 0x000fe4000ff5e0ff */
[----:B------:R-:W-:Y:S02]  /*2c10*/  IADD3.X R77, PT, PT, R77, UR23, RZ, P3, !PT ;  /* 0x000000174d4d7c10 */ /* 0x000fe40009ffe4ff */
[----:B------:R-:W-:Y:S02]  /*2c20*/  IADD3 R52, P3, PT, R52, UR15, RZ ;  /* 0x0000000f34347c10 */ /* 0x000fe4000ff7e0ff */
[----:B------:R-:W-:Y:S02]  /*2c30*/  IADD3.X R87, PT, PT, R87, UR23, RZ, P2, !PT ;  /* 0x0000001757577c10 */ /* 0x000fe400097fe4ff */
[----:B------:R-:W-:-:S02]  /*2c40*/  IADD3.X R53, PT, PT, R53, UR23, RZ, P3, !PT ;  /* 0x0000001735357c10 */ /* 0x000fc40009ffe4ff */
[----:B------:R-:W-:Y:S02]  /*2c50*/  IADD3 R44, P3, PT, R44, UR15, RZ ;  /* 0x0000000f2c2c7c10 */ /* 0x000fe4000ff7e0ff */
[----:B------:R-:W-:Y:S02]  /*2c60*/  IADD3 R88, P6, PT, R88, UR15, RZ ;  /* 0x0000000f58587c10 */ /* 0x000fe4000ffde0ff */
[----:B------:R-:W-:Y:S02]  /*2c70*/  IADD3.X R45, PT, PT, R45, UR23, RZ, P3, !PT ;  /* 0x000000172d2d7c10 */ /* 0x000fe40009ffe4ff */
[----:B------:R-:W-:Y:S02]  /*2c80*/  IADD3 R60, P5, PT, R60, UR15, RZ ;  /* 0x0000000f3c3c7c10 */ /* 0x000fe4000ffbe0ff */
[----:B------:R-:W-:Y:S02]  /*2c90*/  IADD3 R58, P4, PT, R58, UR15, RZ ;  /* 0x0000000f3a3a7c10 */ /* 0x000fe4000ff9e0ff */
[----:B------:R-:W-:-:S02]  /*2ca0*/  IADD3 R54, P2, PT, R54, UR15, RZ ;  /* 0x0000000f36367c10 */ /* 0x000fc4000ff5e0ff */
[----:B0-----:R-:W0:Y:S01]  /*2cb0*/  SYNCS.PHASECHK.TRANS64.TRYWAIT P3, [UR13], R62 ;  /* 0x0000003eff0075a7 */ /* 0x001e22000806110d */
[----:B------:R-:W-:Y:S02]  /*2cc0*/  IADD3.X R89, PT, PT, R89, UR23, RZ, P6, !PT ;  /* 0x0000001759597c10 */ /* 0x000fe4000b7fe4ff */
[----:B------:R-:W-:Y:S02]  /*2cd0*/  IADD3.X R61, PT, PT, R61, UR23, RZ, P5, !PT ;  /* 0x000000173d3d7c10 */ /* 0x000fe4000affe4ff */
[----:B------:R-:W-:Y:S02]  /*2ce0*/  IADD3.X R59, PT, PT, R59, UR23, RZ, P4, !PT ;  /* 0x000000173b3b7c10 */ /* 0x000fe4000a7fe4ff */
[----:B------:R-:W-:Y:S02]  /*2cf0*/  IADD3.X R55, PT, PT, R55, UR23, RZ, P2, !PT ;  /* 0x0000001737377c10 */ /* 0x000fe400097fe4ff */
[----:B------:R-:W-:Y:S02]  /*2d00*/  IADD3 R56, P6, PT, R56, UR15, RZ ;  /* 0x0000000f38387c10 */ /* 0x000fe4000ffde0ff */
[----:B------:R-:W-:-:S02]  /*2d10*/  IADD3 R74, P5, PT, R74, UR15, RZ ;  /* 0x0000000f4a4a7c10 */ /* 0x000fc4000ffbe0ff */
[----:B------:R-:W-:Y:S02]  /*2d20*/  IADD3 R68, P4, PT, R68, UR15, RZ ;  /* 0x0000000f44447c10 */ /* 0x000fe4000ff9e0ff */
[----:B------:R-:W-:Y:S02]  /*2d30*/  IADD3 R48, P2, PT, R48, UR15, RZ ;  /* 0x0000000f30307c10 */ /* 0x000fe4000ff5e0ff */
[----:B------:R-:W-:Y:S02]  /*2d40*/  IADD3.X R57, PT, PT, R57, UR23, RZ, P6, !PT ;  /* 0x0000001739397c10 */ /* 0x000fe4000b7fe4ff */
[----:B------:R-:W-:Y:S02]  /*2d50*/  IADD3.X R75, PT, PT, R75, UR23, RZ, P5, !PT ;  /* 0x000000174b4b7c10 */ /* 0x000fe4000affe4ff */
[----:B------:R-:W-:Y:S02]  /*2d60*/  IADD3.X R69, PT, PT, R69, UR23, RZ, P4, !PT ;  /* 0x0000001745457c10 */ /* 0x000fe4000a7fe4ff */
[----:B------:R-:W-:-:S02]  /*2d70*/  IADD3.X R49, PT, PT, R49, UR23, RZ, P2, !PT ;  /* 0x0000001731317c10 */ /* 0x000fc400097fe4ff */
[----:B------:R-:W-:Y:S02]  /*2d80*/  IADD3 R66, P6, PT, R66, UR15, RZ ;  /* 0x0000000f42427c10 */ /* 0x000fe4000ffde0ff */
[----:B------:R-:W-:Y:S02]  /*2d90*/  IADD3 R50, P5, PT, R50, UR15, RZ ;  /* 0x0000000f32327c10 */ /* 0x000fe4000ffbe0ff */
[----:B------:R-:W-:Y:S02]  /*2da0*/  IADD3 R46, P4, PT, R46, UR15, RZ ;  /* 0x0000000f2e2e7c10 */ /* 0x000fe4000ff9e0ff */
[----:B------:R-:W-:Y:S02]  /*2db0*/  IADD3 R70, P2, PT, R70, UR14, RZ ;  /* 0x0000000e46467c10 */ /* 0x000fe4000ff5e0ff */
[----:B------:R-:W-:Y:S02]  /*2dc0*/  IADD3.X R67, PT, PT, R67, UR23, RZ, P6, !PT ;  /* 0x0000001743437c10 */ /* 0x000fe4000b7fe4ff */
[----:B------:R-:W-:-:S02]  /*2dd0*/  IADD3.X R51, PT, PT, R51, UR23, RZ, P5, !PT ;  /* 0x0000001733337c10 */ /* 0x000fc4000affe4ff */
[----:B------:R-:W-:Y:S02]  /*2de0*/  IADD3.X R47, PT, PT, R47, UR23, RZ, P4, !PT ;  /* 0x000000172f2f7c10 */ /* 0x000fe4000a7fe4ff */
[----:B------:R-:W-:Y:S02]  /*2df0*/  IADD3.X R71, PT, PT, R71, UR22, RZ, P2, !PT ;  /* 0x0000001647477c10 */ /* 0x000fe400097fe4ff */
[----:B------:R-:W-:Y:S02]  /*2e00*/  IADD3 R42, P6, PT, R42, UR15, RZ ;  /* 0x0000000f2a2a7c10 */ /* 0x000fe4000ffde0ff */
[----:B------:R-:W-:Y:S02]  /*2e10*/  IADD3 R80, P5, PT, R80, UR14, RZ ;  /* 0x0000000e50507c10 */ /* 0x000fe4000ffbe0ff */
[----:B------:R-:W-:Y:S02]  /*2e20*/  IADD3 R26, P4, PT, R26, UR14, RZ ;  /* 0x0000000e1a1a7c10 */ /* 0x000fe4000ff9e0ff */
[----:B------:R-:W-:-:S02]  /*2e30*/  IADD3 R40, P2, PT, R40, UR14, RZ ;  /* 0x0000000e28287c10 */ /* 0x000fc4000ff5e0ff */
        /* <DEDUP_REMOVED lines=28> */
[-C--:B------:R-:W-:Y:S02]  /*3000*/  ISETP.GE.AND P6, PT, R3, R93.reuse, PT ;  /* 0x0000005d0300720c */ /* 0x080fe40003fc6270 */
[----:B------:R-:W-:-:S02]  /*3010*/  ISETP.GE.AND P5, PT, R5, R93, PT ;  /* 0x0000005d0500720c */ /* 0x000fc40003fa6270 */
[----:B------:R-:W-:Y:S01]  /*3020*/  PRMT R125, RZ, 0x7610, R125 ;  /* 0x00007610ff7d7816 */ /* 0x000fe2000000007d */
[----:B0-----:R-:W-:Y:S10]  /*3030*/  @!P3 BRA `(.L_x_8) ;  /* 0x00000020006cb947 */ /* 0x001ff40003800000 */
.L_x_16:
[-C--:B------:R-:W-:Y:S01]  /*3040*/  ISETP.GE.AND P2, PT, R6, R93.reuse, PT ;  /* 0x0000005d0600720c */ /* 0x080fe20003f46270 */
[----:B------:R-:W2:Y:S01]  /*3050*/  @!P6 LDG.E.U8 R125, desc[UR18][R8.64] ;  /* 0x00000012087de981 */ /* 0x000ea2000c1e1100 */
[-C--:B------:R-:W-:Y:S02]  /*3060*/  ISETP.GE.AND P3, PT, R7, R93.reuse, PT ;  /* 0x0000005d0700720c */ /* 0x080fe40003f66270 */
[----:B------:R-:W-:Y:S02]  /*3070*/  PRMT R123, RZ, 0x7610, R123 ;  /* 0x00007610ff7b7816 */ /* 0x000fe4000000007b */
[----:B------:R-:W-:Y:S02]  /*3080*/  PRMT R121, RZ, 0x7610, R121 ;  /* 0x00007610ff797816 */ /* 0x000fe40000000079 */
[----:B------:R-:W-:Y:S02]  /*3090*/  PRMT R119, RZ, 0x7610, R119 ;  /* 0x00007610ff777816 */ /* 0x000fe40000000077 */
[----:B------:R-:W3:Y:S01]  /*30a0*/  @!P5 LDG.E.U8 R123, desc[UR18][R10.64] ;  /* 0x000000120a7bd981 */ /* 0x000ee2000c1e1100 */
[----:B------:R-:W-:-:S03]  /*30b0*/  ISETP.GE.AND P5, PT, R29, R93, PT ;  /* 0x0000005d1d00720c */ /* 0x000fc60003fa6270 */
[----:B------:R-:W4:Y:S01]  /*30c0*/  @!P2 LDG.E.U8 R121, desc[UR18][R12.64] ;  /* 0x000000120c79a981 */ /* 0x000f22000c1e1100 */
[----:B------:R-:W-:-:S03]  /*30d0*/  ISETP.GE.AND P2, PT, R16, R93, PT ;  /* 0x0000005d1000720c */ /* 0x000fc60003f46270 */
[----:B------:R-:W5:Y:S01]  /*30e0*/  @!P3 LDG.E.U8 R119, desc[UR18][R14.64] ;  /* 0x000000120e77b981 */ /* 0x000f62000c1e1100 */
[-C--:B------:R-:W-:Y:S02]  /*30f0*/  ISETP.GE.AND P3, PT, R28, R93.reuse, PT ;  /* 0x0000005d1c00720c */ /* 0x080fe40003f66270 */
[----:B------:R-:W-:Y:S02]  /*3100*/  PRMT R94, RZ, 0x7610, R94 ;  /* 0x00007610ff5e7816 */ /* 0x000fe4000000005e */
[----:B------:R-:W-:Y:S02]  /*3110*/  PRMT R95, RZ, 0x7610, R95 ;  /* 0x00007610ff5f7816 */ /* 0x000fe4000000005f */
[----:B------:R-:W-:Y:S02]  /*3120*/  PRMT R97, RZ, 0x7610, R97 ;  /* 0x00007610ff617816 */ /* 0x000fe40000000061 */
[-C--:B------:R-:W-:Y:S01]  /*3130*/  ISETP.GE.AND P4, PT, R17, R93.reuse, PT ;  /* 0x0000005d1100720c */ /* 0x080fe20003f86270 */
[----:B------:R-:W5:Y:S01]  /*3140*/  @!P2 LDG.E.U8 R94, desc[UR18][R18.64] ;  /* 0x00000012125ea981 */ /* 0x000f62000c1e1100 */
[----:B------:R-:W-:-:S02]  /*3150*/  ISETP.GE.AND P2, PT, R2, R93, PT ;  /* 0x0000005d0200720c */ /* 0x000fc40003f46270 */
[----:B------:R-:W-:Y:S01]  /*3160*/  PRMT R98, RZ, 0x7610, R98 ;  /* 0x00007610ff627816 */ /* 0x000fe20000000062 */
[----:B------:R-:W5:Y:S01]  /*3170*/  @!P3 LDG.E.U8 R95, desc[UR18][R30.64] ;  /* 0x000000121e5fb981 */ /* 0x000f62000c1e1100 */
[-C--:B------:R-:W-:Y:S02]  /*3180*/  ISETP.GE.AND P3, PT, R22, R93.reuse, PT ;  /* 0x0000005d1600720c */ /* 0x080fe40003f66270 */
[----:B------:R-:W-:Y:S01]  /*3190*/  PRMT R100, RZ, 0x7610, R100 ;  /* 0x00007610ff647816 */ /* 0x000fe20000000064 */
[----:B------:R-:W5:Y:S01]  /*31a0*/  @!P5 LDG.E.U8 R97, desc[UR18][R34.64] ;  /* 0x000000122261d981 */ /* 0x000f62000c1e1100 */
[----:B------:R-:W-:Y:S02]  /*31b0*/  ISETP.GE.AND P5, PT, R33, R93, PT ;  /* 0x0000005d2100720c */ /* 0x000fe40003fa6270 */
[----:B------:R-:W-:Y:S01]  /*31c0*/  PRMT R102, RZ, 0x7610, R102 ;  /* 0x00007610ff667816 */ /* 0x000fe20000000066 */
[----:B------:R-:W5:Y:S01]  /*31d0*/  @!P4 LDG.E.U8 R98, desc[UR18][R20.64] ;  /* 0x000000121462c981 */ /* 0x000f62000c1e1100 */
[----:B------:R-:W-:-:S02]  /*31e0*/  PRMT R99, RZ, 0x7610, R99 ;  /* 0x00007610ff637816 */ /* 0x000fc40000000063 */
[-C--:B------:R-:W-:Y:S01]  /*31f0*/  ISETP.GE.AND P6, PT, R65, R93.reuse, PT ;  /* 0x0000005d4100720c */ /* 0x080fe20003fc6270 */
[----:B------:R-:W5:Y:S01]  /*3200*/  @!P2 LDG.E.U8 R100, desc[UR18][R72.64] ;  /* 0x000000124864a981 */ /* 0x000f62000c1e1100 */
[-C--:B------:R-:W-:Y:S02]  /*3210*/  ISETP.GE.AND P4, PT, R82, R93.reuse, PT ;  /* 0x0000005d5200720c */ /* 0x080fe40003f86270 */
[-C--:B------:R-:W-:Y:S01]  /*3220*/  ISETP.GE.AND P2, PT, R64, R93.reuse, PT ;  /* 0x0000005d4000720c */ /* 0x080fe20003f46270 */
[----:B------:R-:W5:Y:S01]  /*3230*/  @!P3 LDG.E.U8 R102, desc[UR18][R24.64] ;  /* 0x000000121866b981 */ /* 0x000f62000c1e1100 */
[----:B------:R-:W-:-:S03]  /*3240*/  ISETP.GE.AND P3, PT, R23, R93, PT ;  /* 0x0000005d1700720c */ /* 0x000fc60003f66270 */
[----:B------:R-:W5:Y:S01]  /*3250*/  @!P5 LDG.E.U8 R99, desc[UR18][R40.64] ;  /* 0x000000122863d981 */ /* 0x000f62000c1e1100 */
[----:B------:R-:W-:Y:S02]  /*3260*/  ISETP.GE.AND P5, PT, R0, R93, PT ;  /* 0x0000005d0000720c */ /* 0x000fe40003fa6270 */
[----:B------:R-:W-:Y:S02]  /*3270*/  PRMT R96, RZ, 0x7610, R96 ;  /* 0x00007610ff607816 */ /* 0x000fe40000000060 */
[----:B------:R-:W-:Y:S02]  /*3280*/  PRMT R104, RZ, 0x7610, R104 ;  /* 0x00007610ff687816 */ /* 0x000fe40000000068 */
[----:B------:R-:W-:Y:S02]  /*3290*/  PRMT R106, RZ, 0x7610, R106 ;  /* 0x00007610ff6a7816 */ /* 0x000fe4000000006a */
[----:B------:R-:W-:Y:S01]  /*32a0*/  PRMT R101, RZ, 0x7610, R101 ;  /* 0x00007610ff657816 */ /* 0x000fe20000000065 */
[----:B------:R-:W5:Y:S01]  /*32b0*/  @!P6 LDG.E.U8 R96, desc[UR18][R78.64] ;  /* 0x000000124e60e981 */ /* 0x000f62000c1e1100 */
[----:B------:R-:W-:-:S03]  /*32c0*/  PRMT R108, RZ, 0x7610, R108 ;  /* 0x00007610ff6c7816 */ /* 0x000fc6000000006c */
[----:B------:R-:W5:Y:S04]  /*32d0*/  @!P4 LDG.E.U8 R104, desc[UR18][R84.64] ;  /* 0x000000125468c981 */ /* 0x000f68000c1e1100 */
[----:B------:R-:W5:Y:S04]  /*32e0*/  @!P3 LDG.E.U8 R106, desc[UR18][R26.64] ;  /* 0x000000121a6ab981 */ /* 0x000f68000c1e1100 */
[----:B------:R-:W5:Y:S04]  /*32f0*/  @!P2 LDG.E.U8 R101, desc[UR18][R70.64] ;  /* 0x000000124665a981 */ /* 0x000f68000c1e1100 */
[----:B------:R-:W5:Y:S01]  /*3300*/  @!P5 LDG.E.U8 R108, desc[UR18][R80.64] ;  /* 0x00000012506cd981 */ /* 0x000f62000c1e1100 */
[----:B------:R-:W-:Y:S01]  /*3310*/  BAR.SYNC.DEFER_BLOCKING 0x0 ;  /* 0x0000000000007b1d */ /* 0x000fe20000010000 */
[----:B------:R-:W-:-:S02]  /*3320*/  ISETP.GE.AND P4, PT, R32, R93, PT ;  /* 0x0000005d2000720c */ /* 0x000fc40003f86270 */
[----:B------:R-:W-:Y:S02]  /*3330*/  PRMT R116, RZ, 0x7610, R116 ;  /* 0x00007610ff747816 */ /* 0x000fe40000000074 */
[----:B------:R-:W-:-:S09]  /*3340*/  PRMT R118, RZ, 0x7610, R118 ;  /* 0x00007610ff767816 */ /* 0x000fd20000000076 */
[----:B------:R-:W-:Y:S02]  /*3350*/  @!P4 IMAD.MOV.U32 R62, RZ, RZ, R68 ;  /* 0x000000ffff3ec224 */ /* 0x000fe400078e0044 */
[----:B------:R-:W-:Y:S01]  /*3360*/  @!P4 IMAD.MOV.U32 R63, RZ, RZ, R69 ;  /* 0x000000ffff3fc224 */ /* 0x000fe200078e0045 */
[----:B------:R-:W-:-:S04]  /*3370*/  PRMT R120, RZ, 0x7610, R120 ;  /* 0x00007610ff787816 */ /* 0x000fc80000000078 */
[----:B------:R0:W5:Y:S02]  /*3380*/  @!P4 LDG.E.U8 R116, desc[UR18][R62.64] ;  /* 0x000000123e74c981 */ /* 0x000164000c1e1100 */
[----:B0-----:R-:W-:Y:S02]  /*3390*/  @!P4 IMAD.MOV.U32 R62, RZ, RZ, R74 ;  /* 0x000000ffff3ec224 */ /* 0x001fe400078e004a */
[----:B------:R-:W-:-:S05]  /*33a0*/  @!P4 IMAD.MOV.U32 R63, RZ, RZ, R75 ;  /* 0x000000ffff3fc224 */ /* 0x000fca00078e004b */
[----:B------:R0:W5:Y:S01]  /*33b0*/  @!P4 LDG.E.U8 R118, desc[UR18][R62.64] ;  /* 0x000000123e76c981 */ /* 0x000162000c1e1100 */
[----:B------:R-:W-:Y:S01]  /*33c0*/  PRMT R122, RZ, 0x7610, R122 ;  /* 0x00007610ff7a7816 */ /* 0x000fe2000000007a */
[----:B0-----:R-:W-:Y:S02]  /*33d0*/  @!P4 IMAD.MOV.U32 R62, RZ, RZ, R76 ;  /* 0x000000ffff3ec224 */ /* 0x001fe400078e004c */
[----:B------:R-:W-:-:S05]  /*33e0*/  @!P4 IMAD.MOV.U32 R63, RZ, RZ, R77 ;  /* 0x000000ffff3fc224 */ /* 0x000fca00078e004d */
[----:B------:R0:W5:Y:S01]  /*33f0*/  @!P4 LDG.E.U8 R120, desc[UR18][R62.64] ;  /* 0x000000123e78c981 */ /* 0x000162000c1e1100 */
[----:B------:R-:W-:Y:S02]  /*3400*/  PRMT R103, RZ, 0x7610, R103 ;  /* 0x00007610ff677816 */ /* 0x000fe40000000067 */
[----:B------:R-:W-:Y:S02]  /*3410*/  PRMT R105, RZ, 0x7610, R105 ;  /* 0x00007610ff697816 */ /* 0x000fe40000000069 */
[----:B------:R-:W-:Y:S02]  /*3420*/  PRMT R107, RZ, 0x7610, R107 ;  /* 0x00007610ff6b7816 */ /* 0x000fe4000000006b */
[----:B------:R-:W-:Y:S01]  /*3430*/  PRMT R109, RZ, 0x7610, R109 ;  /* 0x00007610ff6d7816 */ /* 0x000fe2000000006d */
[----:B------:R-:W5:Y:S01]  /*3440*/  @!P4 LDG.E.U8 R103, desc[UR18][R42.64] ;  /* 0x000000122a67c981 */ /* 0x000f62000c1e1100 */
[----:B0-----:R-:W-:Y:S02]  /*3450*/  @!P4 IMAD.MOV.U32 R62, RZ, RZ, R86 ;  /* 0x000000ffff3ec224 */ /* 0x001fe400078e0056 */
[----:B------:R-:W-:Y:S01]  /*3460*/  @!P4 IMAD.MOV.U32 R63, RZ, RZ, R87 ;  /* 0x000000ffff3fc224 */ /* 0x000fe200078e0057 */
[----:B------:R-:W-:Y:S01]  /*3470*/  PRMT R111, RZ, 0x7610, R111 ;  /* 0x00007610ff6f7816 */ /* 0x000fe2000000006f */
[----:B------:R-:W5:Y:S01]  /*3480*/  @!P4 LDG.E.U8 R105, desc[UR18][R46.64] ;  /* 0x000000122e69c981 */ /* 0x000f62000c1e1100 */
[----:B------:R-:W-:-:S02]  /*3490*/  PRMT R113, RZ, 0x7610, R113 ;  /* 0x00007610ff717816 */ /* 0x000fc40000000071 */
[----:B------:R-:W-:Y:S01]  /*34a0*/  PRMT R115, RZ, 0x7610, R115 ;  /* 0x00007610ff737816 */ /* 0x000fe20000000073 */
[----:B------:R0:W5:Y:S01]  /*34b0*/  @!P4 LDG.E.U8 R122, desc[UR18][R62.64] ;  /* 0x000000123e7ac981 */ /* 0x000162000c1e1100 */
[----:B------:R-:W-:Y:S02]  /*34c0*/  PRMT R117, RZ, 0x7610, R117 ;  /* 0x00007610ff757816 */ /* 0x000fe40000000075 */
[----:B------:R-:W-:Y:S01]  /*34d0*/  PRMT R110, RZ, 0x7610, R110 ;  /* 0x00007610ff6e7816 */ /* 0x000fe2000000006e */
[----:B------:R-:W5:Y:S01]  /*34e0*/  @!P4 LDG.E.U8 R107, desc[UR18][R50.64] ;  /* 0x00000012326bc981 */ /* 0x000f62000c1e1100 */
[----:B------:R-:W-:Y:S02]  /*34f0*/  PRMT R112, RZ, 0x7610, R112 ;  /* 0x00007610ff707816 */ /* 0x000fe40000000070 */
[----:B------:R-:W-:Y:S01]  /*3500*/  PRMT R114, RZ, 0x7610, R114 ;  /* 0x00007610ff727816 */ /* 0x000fe20000000072 */
[----:B------:R-:W5:Y:S01]  /*3510*/  @!P4 LDG.E.U8 R109, desc[UR18][R52.64] ;  /* 0x00000012346dc981 */ /* 0x000f62000c1e1100 */
[----:B------:R-:W-:Y:S01]  /*3520*/  PRMT R124, RZ, 0x7610, R124 ;  /* 0x00007610ff7c7816 */ /* 0x000fe2000000007c */
[----:B0-----:R-:W-:-:S02]  /*3530*/  @!P4 IMAD.MOV.U32 R62, RZ, RZ, R88 ;  /* 0x000000ffff3ec224 */ /* 0x001fc400078e0058 */
[----:B------:R-:W-:Y:S01]  /*3540*/  @!P4 IMAD.MOV.U32 R63, RZ, RZ, R89 ;  /* 0x000000ffff3fc224 */ /* 0x000fe200078e0059 */
[----:B------:R-:W5:Y:S04]  /*3550*/  @!P4 LDG.E.U8 R111, desc[UR18][R54.64] ;  /* 0x00000012366fc981 */ /* 0x000f68000c1e1100 */
[----:B------:R-:W5:Y:S04]  /*3560*/  @!P4 LDG.E.U8 R113, desc[UR18][R56.64] ;  /* 0x000000123871c981 */ /* 0x000f68000c1e1100 */
[----:B------:R-:W5:Y:S04]  /*3570*/  @!P4 LDG.E.U8 R115, desc[UR18][R58.64] ;  /* 0x000000123a73c981 */ /* 0x000f68000c1e1100 */
[----:B------:R-:W5:Y:S04]  /*3580*/  @!P4 LDG.E.U8 R117, desc[UR18][R60.64] ;  /* 0x000000123c75c981 */ /* 0x000f68000c1e1100 */
[----:B------:R-:W5:Y:S04]  /*3590*/  @!P4 LDG.E.U8 R110, desc[UR18][R44.64] ;  /* 0x000000122c6ec981 */ /* 0x000f68000c1e1100 */
[----:B------:R-:W5:Y:S04]  /*35a0*/  @!P4 LDG.E.U8 R112, desc[UR18][R48.64] ;  /* 0x000000123070c981 */ /* 0x000f68000c1e1100 */
[----:B------:R-:W5:Y:S04]  /*35b0*/  @!P4 LDG.E.U8 R114, desc[UR18][R66.64] ;  /* 0x000000124272c981 */ /* 0x000f68000c1e1100 */
[----:B------:R-:W5:Y:S01]  /*35c0*/  @!P4 LDG.E.U8 R124, desc[UR18][R62.64] ;  /* 0x000000123e7cc981 */ /* 0x000f62000c1e1100 */
[----:B------:R-:W-:Y:S01]  /*35d0*/  ULEA UR13, UR17, UR20, 0x3 ;  /* 0x00000014110d7291 */ /* 0x000fe2000f8e18ff */
[----:B------:R-:W-:-:S03]  /*35e0*/  UMOV UR4, UR5 ;  /* 0x0000000500047c82 */ /* 0x000fc60008000000 */
[----:B------:R-:W-:Y:S01]  /*35f0*/  UIADD3 UR13, UPT, UPT, UR13, 0x2000, URZ ;  /* 0x000020000d0d7890 */ /* 0x000fe2000fffe0ff */
[----:B--2---:R0:W-:Y:S04]  /*3600*/  STS.U8 [R36+UR20+0x1000], R125 ;  /* 0x0010007d24007988 */ /* 0x0041e80008000014 */
[----:B---3--:R0:W-:Y:S04]  /*3610*/  STS.U8 [R36+UR20+0x1200], R123 ;  /* 0x0012007b24007988 */ /* 0x0081e80008000014 */
[----:B----4-:R0:W-:Y:S04]  /*3620*/  STS.U8 [R36+UR20+0x1400], R121 ;  /* 0x0014007924007988 */ /* 0x0101e80008000014 */
[----:B-----5:R0:W-:Y:S04]  /*3630*/  STS.U8 [R36+UR20+0x1600], R119 ;  /* 0x0016007724007988 */ /* 0x0201e80008000014 */
        /* <DEDUP_REMOVED lines=28> */
[----:B------:R1:W-:Y:S06]  /*3800*/  MEMBAR.ALL.CTA ;  /* 0x0000000000007992 */ /* 0x0003ec0000008000 */
[----:B-1----:R-:W1:Y:S02]  /*3810*/  FENCE.VIEW.ASYNC.S ;  /* 0x00000000000073c6 */ /* 0x002e640000000000 */
[----:B-1----:R-:W-:Y:S06]  /*3820*/  BAR.SYNC.DEFER_BLOCKING 0x0 ;  /* 0x0000000000007b1d */ /* 0x002fec0000010000 */
[----:B------:R-:W-:Y:S05]  /*3830*/  @P0 BRA `(.L_x_9) ;  /* 0x00000000002c0947 */ /* 0x000fea0003800000 */
[----:B------:R-:W-:Y:S01]  /*3840*/  UMOV UR6, UR13 ;  /* 0x0000000d00067c82 */ /* 0x000fe20008000000 */
[----:B------:R-:W-:Y:S01]  /*3850*/  UMOV UR7, URZ ;  /* 0x000000ff00077c82 */ /* 0x000fe20008000000 */
[----:B------:R-:W-:Y:S01]  /*3860*/  UMOV UR9, 0x80004020 ;  /* 0x8000402000097882 */ /* 0x000fe20000000000 */
[----:B------:R-:W-:Y:S01]  /*3870*/  UMOV UR10, UR16 ;  /* 0x00000010000a7c82 */ /* 0x000fe20008000000 */
[----:B------:R-:W-:Y:S01]  /*3880*/  UMOV UR11, 0xc0004010 ;  /* 0xc0004010000b7882 */ /* 0x000fe20000000000 */
[----:B------:R-:W-:Y:S01]  /*3890*/  UMOV UR24, 0x0 ;  /* 0x0000000000187882 */ /* 0x000fe20000000000 */
[----:B------:R-:W-:Y:S01]  /*38a0*/  UMOV UR25, 0x4108010 ;  /* 0x0410801000197882 */ /* 0x000fe20000000000 */
[----:B------:R-:W-:Y:S01]  /*38b0*/  UMOV UR5, UR6 ;  /* 0x0000000600057c82 */ /* 0x000fe20008000000 */
[----:B------:R1:W-:Y:S01]  /*38c0*/  UTCQMMA gdesc[UR8], gdesc[UR10], tmem[UR21], tmem[UR24], idesc[UR25], UPT ;  /* 0x00ff180a080075ea */ /* 0x0003e2000b800315 */
[----:B------:R1:W-:Y:S01]  /*38d0*/  UTCBAR [UR5], URZ ;  /* 0x000000ff050073e9 */ /* 0x0003e200080000ff */
[----:B------:R-:W-:-:S02]  /*38e0*/  NOP ;  /* 0x0000000000007918 */ /* 0x000fc40000000000 */
.L_x_9:
[----:B------:R-:W-:Y:S01]  /*38f0*/  VIADD R92, R92, 0xffffffff ;  /* 0xffffffff5c5c7836 */ /* 0x000fe20000000000 */
[----:B------:R-:W-:Y:S01]  /*3900*/  UIADD3 UR17, UPT, UPT, UR17, 0x1, URZ ;  /* 0x0000000111117890 */ /* 0x000fe2000fffe0ff */
[----:B------:R-:W-:Y:S02]  /*3910*/  IMAD.U32 R62, RZ, RZ, UR4 ;  /* 0x00000004ff3e7e24 */ /* 0x000fe4000f8e00ff */
[----:B------:R-:W-:Y:S01]  /*3920*/  VIADD R93, R93, 0xffffffe0 ;  /* 0xffffffe05d5d7836 */ /* 0x000fe20000000000 */
[----:B------:R-:W-:Y:S01]  /*3930*/  ISETP.NE.U32.AND P2, PT, R92, RZ, PT ;  /* 0x000000ff5c00720c */ /* 0x000fe20003f45070 */
[----:B------:R-:W-:-:S04]  /*3940*/  UISETP.GT.AND UP1, UPT, UR17, 0x1, UPT ;  /* 0x000000011100788c */ /* 0x000fc8000bf24270 */
[----:B-1----:R-:W-:Y:S02]  /*3950*/  USEL UR5, URZ, 0x1, !UP1 ;  /* 0x00000001ff057887 */ /* 0x002fe4000c800000 */
[----:B------:R-:W-:Y:S02]  /*3960*/  USEL UR17, UR17, URZ, !UP1 ;  /* 0x000000ff11117287 */ /* 0x000fe4000c800000 */
[----:B------:R-:W-:-:S04]  /*3970*/  ULOP3.LUT UR5, UR4, UR5, URZ, 0x3c, !UPT ;  /* 0x0000000504057292 */ /* 0x000fc8000f8e3cff */
[----:B------:R-:W-:Y:S08]  /*3980*/  @P2 BRA `(.L_x_10) ;  /* 0xfffffff000942947 */ /* 0x000ff0000383ffff */
.L_x_7:
[----:B------:R-:W-:-:S13]  /*3990*/  ISETP.GE.AND P0, PT, R4, 0x20, PT ;  /* 0x000000200400780c */ /* 0x000fda0003f06270 */
[----:B------:R-:W-:Y:S05]  /*39a0*/  @!P0 BRA `(.L_x_11) ;  /* 0x0000000000108947 */ /* 0x000fea0003800000 */
[----:B------:R-:W-:-:S06]  /*39b0*/  USHF.L.U32 UR4, UR4, 0x1f, URZ ;  /* 0x0000001f04047899 */ /* 0x000fcc00080006ff */
[----:B------:R-:W-:-:S04]  /*39c0*/  IMAD.U32 R4, RZ, RZ, UR4 ;  /* 0x00000004ff047e24 */ /* 0x000fc8000f8e00ff */
[----:B------:R-:W1:Y:S02]  /*39d0*/  SYNCS.PHASECHK.TRANS64.TRYWAIT P0, [UR13], R4 ;  /* 0x00000004ff0075a7 */ /* 0x000e64000800110d */
[----:B-1----:R-:W-:Y:S05]  /*39e0*/  @!P0 BRA `(.L_x_12) ;  /* 0x00000018000c8947 */ /* 0x002fea0003800000 */
.L_x_11:
[----:B------:R-:W-:Y:S01]  /*39f0*/  BAR.SYNC.DEFER_BLOCKING 0x0 ;  /* 0x0000000000007b1d */ /* 0x000fe20000010000 */
[C---:B------:R-:W-:Y:S01]  /*3a00*/  IMAD.SHL.U32 R40, R39.reuse, 0x10, RZ ;  /* 0x0000001027287824 */ /* 0x040fe200078e00ff */
[----:B0-----:R-:W-:Y:S01]  /*3a10*/  LEA R36, R36, UR20, 0x4 ;  /* 0x0000001424247c11 */ /* 0x001fe2000f8e20ff */
[C---:B------:R-:W-:Y:S01]  /*3a20*/  IMAD.SHL.U32 R42, R39.reuse, 0x80, RZ ;  /* 0x00000080272a7824 */ /* 0x040fe200078e00ff */
[----:B------:R-:W-:Y:S02]  /*3a30*/  LOP3.LUT R44, R38, 0xa, R3, 0xfe, !PT ;  /* 0x0000000a262c7812 */ /* 0x000fe400078efe03 */
[----:B------:R-:W-:Y:S01]  /*3a40*/  LOP3.LUT R41, R40, 0xf0, RZ, 0xc0, !PT ;  /* 0x000000f028297812 */ /* 0x000fe200078ec0ff */
[----:B------:R-:W0:Y:S01]  /*3a50*/  LDCU UR4, c[0x0][0x3b4] ;  /* 0x00007680ff0477ac */ /* 0x000e220008000800 */
[----:B------:R-:W-:Y:S02]  /*3a60*/  LOP3.LUT R42, R42, 0x800, RZ, 0xc0, !PT ;  /* 0x000008002a2a7812 */ /* 0x000fe400078ec0ff */
[----:B------:R-:W-:Y:S01]  /*3a70*/  LOP3.LUT R40, R39, 0x60, RZ, 0xc0, !PT ;  /* 0x0000006027287812 */ /* 0x000fe200078ec0ff */
[----:B------:R-:W1:Y:S01]  /*3a80*/  LDCU.128 UR8, c[0x0][0x390] ;  /* 0x00007200ff0877ac */ /* 0x000e620008000c00 */
[----:B------:R-:W-:-:S02]  /*3a90*/  IADD3 R41, PT, PT, R41, UR20, R42 ;  /* 0x0000001429297c10 */ /* 0x000fc4000fffe02a */
[----:B------:R-:W-:Y:S02]  /*3aa0*/  LEA.HI R39, R39, R38, RZ, 0x1a ;  /* 0x0000002627277211 */ /* 0x000fe400078fd0ff */
[----:B------:R-:W-:Y:S01]  /*3ab0*/  LOP3.LUT R46, R38, 0x8, R3, 0xfe, !PT ;  /* 0x00000008262e7812 */ /* 0x000fe200078efe03 */
[----:B------:R-:W-:Y:S01]  /*3ac0*/  IMAD R40, R40, 0x8, R41 ;  /* 0x0000000828287824 */ /* 0x000fe200078e0229 */
[----:B------:R-:W2:Y:S02]  /*3ad0*/  @!P1 SYNCS.CCTL.IV [UR20+0x2000] ;  /* 0x00200000ff0099b1 */ /* 0x000ea40008000014 */
[----:B--2---:R-:W-:Y:S01]  /*3ae0*/  BAR.SYNC.DEFER_BLOCKING 0x0 ;  /* 0x0000000000007b1d */ /* 0x004fe20000010000 */
[----:B-1----:R-:W-:-:S05]  /*3af0*/  ISETP.GE.AND P0, PT, R37, UR10, PT ;  /* 0x0000000a25007c0c */ /* 0x002fca000bf06270 */
[----:B------:R-:W-:Y:S01]  /*3b00*/  LDTM.16dp32bit_t0_t15.x32 R4, tmem[UR12] ;  /* 0x0000000c000479ee */ /* 0x000fe20008a80000 */
[----:B------:R-:W1:Y:S01]  /*3b10*/  LDTM.16dp32bit_t16_t31.x32 R4, tmem[UR12+0x20] ;  /* 0x0000200c000479ee */ /* 0x000e620008aa0000 */
[----:B------:R-:W2:Y:S01]  /*3b20*/  @!P1 SYNCS.CCTL.IV [UR20+0x2008] ;  /* 0x00200800ff0099b1 */ /* 0x000ea20008000014 */
[----:B------:R-:W-:Y:S01]  /*3b30*/  NOP ;  /* 0x0000000000007918 */ /* 0x000fe20000000000 */
[----:B-1----:R-:W-:Y:S02]  /*3b40*/  F2FP.SATFINITE.E4M3.F32.PACK_AB_MERGE_C R4, R5, R4, RZ ;  /* 0x000000040504723e */ /* 0x002fe400048070ff */
[----:B------:R-:W-:Y:S02]  /*3b50*/  F2FP.SATFINITE.E4M3.F32.PACK_AB_MERGE_C R6, R7, R6, RZ ;  /* 0x000000060706723e */ /* 0x000fe400048070ff */
[----:B------:R-:W-:Y:S02]  /*3b60*/  F2FP.SATFINITE.E4M3.F32.PACK_AB_MERGE_C R8, R9, R8, RZ ;  /* 0x000000080908723e */ /* 0x000fe400048070ff */
[----:B------:R-:W-:-:S02]  /*3b70*/  F2FP.SATFINITE.E4M3.F32.PACK_AB_MERGE_C R12, R13, R12, RZ ;  /* 0x0000000c0d0c723e */ /* 0x000fc400048070ff */
[----:B------:R-:W-:Y:S02]  /*3b80*/  F2FP.SATFINITE.E4M3.F32.PACK_AB_MERGE_C R14, R15, R14, RZ ;  /* 0x0000000e0f0e723e */ /* 0x000fe400048070ff */
[----:B------:R-:W-:Y:S02]  /*3b90*/  F2FP.SATFINITE.E4M3.F32.PACK_AB_MERGE_C R16, R17, R16, RZ ;  /* 0x000000101110723e */ /* 0x000fe400048070ff */
[----:B------:R-:W-:Y:S02]  /*3ba0*/  F2FP.SATFINITE.E4M3.F32.PACK_AB_MERGE_C R20, R21, R20, RZ ;  /* 0x000000141514723e */ /* 0x000fe400048070ff */
[----:B------:R-:W-:Y:S02]  /*3bb0*/  F2FP.SATFINITE.E4M3.F32.PACK_AB_MERGE_C R22, R23, R22, RZ ;  /* 0x000000161716723e */ /* 0x000fe400048070ff */
[----:B------:R-:W-:Y:S02]  /*3bc0*/  F2FP.SATFINITE.E4M3.F32.PACK_AB_MERGE_C R24, R25, R24, RZ ;  /* 0x000000181918723e */ /* 0x000fe400048070ff */
[----:B------:R-:W-:-:S02]  /*3bd0*/  F2FP.SATFINITE.E4M3.F32.PACK_AB_MERGE_C R18, R19, R18, RZ ;  /* 0x000000121312723e */ /* 0x000fc400048070ff */
[----:B------:R-:W-:Y:S02]  /*3be0*/  F2FP.SATFINITE.E4M3.F32.PACK_AB_MERGE_C R26, R27, R26, RZ ;  /* 0x0000001a1b1a723e */ /* 0x000fe400048070ff */
[----:B------:R-:W-:Y:S02]  /*3bf0*/  F2FP.SATFINITE.E4M3.F32.PACK_AB_MERGE_C R28, R29, R28, RZ ;  /* 0x0000001c1d1c723e */ /* 0x000fe400048070ff */
[----:B------:R-:W-:Y:S02]  /*3c00*/  LOP3.LUT R19, R4, 0xffff, RZ, 0xc0, !PT ;  /* 0x0000ffff04137812 */ /* 0x000fe400078ec0ff */
[----:B------:R-:W-:Y:S02]  /*3c10*/  LOP3.LUT R42, R6, 0xffff, RZ, 0xc0, !PT ;  /* 0x0000ffff062a7812 */ /* 0x000fe400078ec0ff */
[----:B------:R-:W-:Y:S02]  /*3c20*/  LOP3.LUT R21, R8, 0xffff, RZ, 0xc0, !PT ;  /* 0x0000ffff08157812 */ /* 0x000fe400078ec0ff */
[----:B------:R-:W-:-:S02]  /*3c30*/  LOP3.LUT R23, R12, 0xffff, RZ, 0xc0, !PT ;  /* 0x0000ffff0c177812 */ /* 0x000fc400078ec0ff */
[----:B------:R-:W-:Y:S02]  /*3c40*/  LOP3.LUT R14, R14, 0xffff, RZ, 0xc0, !PT ;  /* 0x0000ffff0e0e7812 */ /* 0x000fe400078ec0ff */
[----:B------:R-:W-:Y:S02]  /*3c50*/  LOP3.LUT R25, R16, 0xffff, RZ, 0xc0, !PT ;  /* 0x0000ffff10197812 */ /* 0x000fe400078ec0ff */
[----:B------:R-:W-:Y:S02]  /*3c60*/  LOP3.LUT R20, R20, 0xffff, RZ, 0xc0, !PT ;  /* 0x0000ffff14147812 */ /* 0x000fe400078ec0ff */
[----:B------:R-:W-:Y:S02]  /*3c70*/  LOP3.LUT R27, R22, 0xffff, RZ, 0xc0, !PT ;  /* 0x0000ffff161b7812 */ /* 0x000fe400078ec0ff */
[----:B------:R-:W-:Y:S02]  /*3c80*/  LOP3.LUT R29, R24, 0xffff, RZ, 0xc0, !PT ;  /* 0x0000ffff181d7812 */ /* 0x000fe400078ec0ff */
[----:B------:R-:W-:-:S02]  /*3c90*/  F2FP.SATFINITE.E4M3.F32.PACK_AB_MERGE_C R30, R31, R30, RZ ;  /* 0x0000001e1f1e723e */ /* 0x000fc400048070ff */
[----:B------:R-:W-:Y:S02]  /*3ca0*/  F2FP.SATFINITE.E4M3.F32.PACK_AB_MERGE_C R32, R33, R32, RZ ;  /* 0x000000202120723e */ /* 0x000fe400048070ff */
[--C-:B------:R-:W-:Y:S02]  /*3cb0*/  PRMT R4, R21, 0x3340, R0.reuse ;  /* 0x0000334015047816 */ /* 0x100fe40000000000 */
[--C-:B------:R-:W-:Y:S02]  /*3cc0*/  PRMT R6, R25, 0x3340, R0.reuse ;  /* 0x0000334019067816 */ /* 0x100fe40000000000 */
[----:B------:R-:W-:Y:S02]  /*3cd0*/  PRMT R8, R29, 0x3340, R0 ;  /* 0x000033401d087816 */ /* 0x000fe40000000000 */
[----:B------:R-:W-:Y:S02]  /*3ce0*/  PRMT R5, R19, 0x3340, R42 ;  /* 0x0000334013057816 */ /* 0x000fe4000000002a */
[----:B------:R-:W-:-:S02]  /*3cf0*/  PRMT R7, R23, 0x3340, R14 ;  /* 0x0000334017077816 */ /* 0x000fc4000000000e */
[----:B------:R-:W-:Y:S02]  /*3d00*/  PRMT R9, R20, 0x3340, R27 ;  /* 0x0000334014097816 */ /* 0x000fe4000000001b */
[----:B------:R-:W-:Y:S02]  /*3d10*/  F2FP.SATFINITE.E4M3.F32.PACK_AB_MERGE_C R10, R11, R10, RZ ;  /* 0x0000000a0b0a723e */ /* 0x000fe400048070ff */
[----:B------:R-:W-:Y:S02]  /*3d20*/  LOP3.LUT R28, R28, 0xffff, RZ, 0xc0, !PT ;  /* 0x0000ffff1c1c7812 */ /* 0x000fe400078ec0ff */
[----:B------:R-:W-:Y:S02]  /*3d30*/  LOP3.LUT R31, R30, 0xffff, RZ, 0xc0, !PT ;  /* 0x0000ffff1e1f7812 */ /* 0x000fe400078ec0ff */
[----:B------:R-:W-:Y:S02]  /*3d40*/  LOP3.LUT R33, R32, 0xffff, RZ, 0xc0, !PT ;  /* 0x0000ffff20217812 */ /* 0x000fe400078ec0ff */
[----:B------:R-:W-:-:S02]  /*3d50*/  PRMT R11, R5, 0x5410, R4 ;  /* 0x00005410050b7816 */ /* 0x000fc40000000004 */
[----:B------:R-:W-:Y:S02]  /*3d60*/  PRMT R13, R7, 0x5410, R6 ;  /* 0x00005410070d7816 */ /* 0x000fe40000000006 */
[----:B------:R-:W-:Y:S02]  /*3d70*/  PRMT R15, R9, 0x5410, R8 ;  /* 0x00005410090f7816 */ /* 0x000fe40000000008 */
[----:B------:R-:W-:Y:S02]  /*3d80*/  SHF.R.U32.HI R4, RZ, 0x8, R19 ;  /* 0x00000008ff047819 */ /* 0x000fe40000011613 */
[----:B------:R-:W-:Y:S01]  /*3d90*/  SHF.R.U32.HI R5, RZ, 0x8, R42 ;  /* 0x00000008ff057819 */ /* 0x000fe2000001162a */
[----:B------:R-:W-:Y:S01]  /*3da0*/  IMAD.IADD R42, R2, 0x1, R38 ;  /* 0x00000001022a7824 */ /* 0x000fe200078e0226 */
[----:B------:R-:W-:Y:S01]  /*3db0*/  SHF.R.U32.HI R6, RZ, 0x8, R21 ;  /* 0x00000008ff067819 */ /* 0x000fe20000011615 */
[----:B0-----:R-:W-:Y:S01]  /*3dc0*/  IMAD R2, R37, UR4, RZ ;  /* 0x0000000425027c24 */ /* 0x001fe2000f8e02ff */
[----:B------:R-:W-:-:S02]  /*3dd0*/  SHF.R.U32.HI R7, RZ, 0x8, R23 ;  /* 0x00000008ff077819 */ /* 0x000fc40000011617 */
[----:B------:R-:W-:Y:S02]  /*3de0*/  SHF.R.U32.HI R8, RZ, 0x8, R14 ;  /* 0x00000008ff087819 */ /* 0x000fe4000001160e */
[----:B------:R-:W-:Y:S02]  /*3df0*/  SHF.R.U32.HI R9, RZ, 0x8, R25 ;  /* 0x00000008ff097819 */ /* 0x000fe40000011619 */
[----:B------:R-:W-:Y:S02]  /*3e00*/  PRMT R12, R33, 0x3340, R0 ;  /* 0x00003340210c7816 */ /* 0x000fe40000000000 */
[----:B------:R-:W-:Y:S02]  /*3e10*/  PRMT R17, R28, 0x3340, R31 ;  /* 0x000033401c117816 */ /* 0x000fe4000000001f */
[----:B------:R-:W-:Y:S02]  /*3e20*/  LOP3.LUT R4, R4, 0xffff, RZ, 0xc0, !PT ;  /* 0x0000ffff04047812 */ /* 0x000fe400078ec0ff */
[----:B------:R-:W-:-:S02]  /*3e30*/  LOP3.LUT R5, R5, 0xffff, RZ, 0xc0, !PT ;  /* 0x0000ffff05057812 */ /* 0x000fc400078ec0ff */
[----:B------:R-:W-:Y:S02]  /*3e40*/  LOP3.LUT R6, R6, 0xffff, RZ, 0xc0, !PT ;  /* 0x0000ffff06067812 */ /* 0x000fe400078ec0ff */
[----:B------:R-:W-:Y:S02]  /*3e50*/  LOP3.LUT R7, R7, 0xffff, RZ, 0xc0, !PT ;  /* 0x0000ffff07077812 */ /* 0x000fe400078ec0ff */
[----:B------:R-:W-:Y:S02]  /*3e60*/  LOP3.LUT R8, R8, 0xffff, RZ, 0xc0, !PT ;  /* 0x0000ffff08087812 */ /* 0x000fe400078ec0ff */
[----:B------:R-:W-:Y:S02]  /*3e70*/  LOP3.LUT R9, R9, 0xffff, RZ, 0xc0, !PT ;  /* 0x0000ffff09097812 */ /* 0x000fe400078ec0ff */
[----:B------:R-:W-:Y:S02]  /*3e80*/  PRMT R17, R17, 0x5410, R12 ;  /* 0x0000541011117816 */ /* 0x000fe4000000000c */
[----:B------:R-:W-:-:S02]  /*3e90*/  PRMT R19, R4, 0x3340, R5 ;  /* 0x0000334004137816 */ /* 0x000fc40000000005 */
[----:B------:R-:W-:Y:S02]  /*3ea0*/  PRMT R12, R6, 0x3340, R1 ;  /* 0x00003340060c7816 */ /* 0x000fe40000000001 */
[----:B------:R-:W-:Y:S02]  /*3eb0*/  PRMT R21, R7, 0x3340, R8 ;  /* 0x0000334007157816 */ /* 0x000fe40000000008 */
[----:B------:R-:W-:Y:S02]  /*3ec0*/  PRMT R14, R9, 0x3340, R0 ;  /* 0x00003340090e7816 */ /* 0x000fe40000000000 */
[----:B------:R-:W-:Y:S01]  /*3ed0*/  SHF.R.U32.HI R4, RZ, 0x8, R20 ;  /* 0x00000008ff047819 */ /* 0x000fe20000011614 */
[----:B------:R-:W-:Y:S01]  /*3ee0*/  IMAD.IADD R20, R0, 0x1, R38 ;  /* 0x0000000100147824 */ /* 0x000fe200078e0226 */
[----:B------:R-:W-:Y:S02]  /*3ef0*/  SHF.R.U32.HI R5, RZ, 0x8, R27 ;  /* 0x00000008ff057819 */ /* 0x000fe4000001161b */
[----:B------:R-:W-:-:S02]  /*3f00*/  SHF.R.U32.HI R6, RZ, 0x8, R29 ;  /* 0x00000008ff067819 */ /* 0x000fc4000001161d */
[----:B------:R-:W-:Y:S02]  /*3f10*/  SHF.R.U32.HI R7, RZ, 0x8, R28 ;  /* 0x00000008ff077819 */ /* 0x000fe4000001161c */
[----:B------:R-:W-:Y:S02]  /*3f20*/  SHF.R.U32.HI R8, RZ, 0x8, R31 ;  /* 0x00000008ff087819 */ /* 0x000fe4000001161f */
[----:B------:R-:W-:Y:S02]  /*3f30*/  SHF.R.U32.HI R9, RZ, 0x8, R33 ;  /* 0x00000008ff097819 */ /* 0x000fe40000011621 */
[----:B------:R-:W-:Y:S02]  /*3f40*/  LOP3.LUT R4, R4, 0xffff, RZ, 0xc0, !PT ;  /* 0x0000ffff04047812 */ /* 0x000fe400078ec0ff */
[----:B------:R-:W-:Y:S02]  /*3f50*/  LOP3.LUT R5, R5, 0xffff, RZ, 0xc0, !PT ;  /* 0x0000ffff05057812 */ /* 0x000fe400078ec0ff */
[----:B------:R-:W-:-:S02]  /*3f60*/  LOP3.LUT R6, R6, 0xffff, RZ, 0xc0, !PT ;  /* 0x0000ffff06067812 */ /* 0x000fc400078ec0ff */
[----:B------:R-:W-:Y:S02]  /*3f70*/  LOP3.LUT R9, R9, 0xffff, RZ, 0xc0, !PT ;  /* 0x0000ffff09097812 */ /* 0x000fe400078ec0ff */
[----:B------:R-:W-:Y:S02]  /*3f80*/  LOP3.LUT R8, R8, 0xffff, RZ, 0xc0, !PT ;  /* 0x0000ffff08087812 */ /* 0x000fe400078ec0ff */
[----:B------:R-:W-:Y:S02]  /*3f90*/  LOP3.LUT R7, R7, 0xffff, RZ, 0xc0, !PT ;  /* 0x0000ffff07077812 */ /* 0x000fe400078ec0ff */
[----:B------:R-:W-:Y:S02]  /*3fa0*/  F2FP.SATFINITE.E4M3.F32.PACK_AB_MERGE_C R34, R35, R34, RZ ;  /* 0x000000222322723e */ /* 0x000fe400048070ff */
[----:B------:R-:W-:Y:S02]  /*3fb0*/  PRMT R5, R4, 0x3340, R5 ;  /* 0x0000334004057816 */ /* 0x000fe40000000005 */
[----:B------:R-:W-:-:S02]  /*3fc0*/  PRMT R6, R6, 0x3340, R1 ;  /* 0x0000334006067816 */ /* 0x000fc40000000001 */
[----:B------:R-:W-:Y:S02]  /*3fd0*/  PRMT R9, R9, 0x3340, R0 ;  /* 0x0000334009097816 */ /* 0x000fe40000000000 */
[----:B------:R-:W-:Y:S02]  /*3fe0*/  PRMT R8, R7, 0x3340, R8 ;  /* 0x0000334007087816 */ /* 0x000fe40000000008 */
[----:B------:R-:W-:Y:S02]  /*3ff0*/  PRMT R19, R19, 0x5410, R12 ;  /* 0x0000541013137816 */ /* 0x000fe4000000000c */
[----:B------:R-:W-:Y:S02]  /*4000*/  LOP3.LUT R10, R10, 0xffff, RZ, 0xc0, !PT ;  /* 0x0000ffff0a0a7812 */ /* 0x000fe400078ec0ff */
[----:B------:R-:W-:Y:S02]  /*4010*/  LOP3.LUT R26, R26, 0xffff, RZ, 0xc0, !PT ;  /* 0x0000ffff1a1a7812 */ /* 0x000fe400078ec0ff */
[----:B------:R-:W-:-:S02]  /*4020*/  PRMT R21, R21, 0x5410, R14 ;  /* 0x0000541015157816 */ /* 0x000fc4000000000e */
[----:B------:R-:W-:Y:S02]  /*4030*/  PRMT R5, R5, 0x5410, R6 ;  /* 0x0000541005057816 */ /* 0x000fe40000000006 */
[----:B------:R-:W-:Y:S02]  /*4040*/  PRMT R27, R8, 0x5410, R9 ;  /* 0x00005410081b7816 */ /* 0x000fe40000000009 */
[----:B------:R-:W-:Y:S02]  /*4050*/  LOP3.LUT R18, R18, 0xffff, RZ, 0xc0, !PT ;  /* 0x0000ffff12127812 */ /* 0x000fe400078ec0ff */
[----:B------:R-:W-:Y:S02]  /*4060*/  LOP3.LUT R34, R34, 0xffff, RZ, 0xc0, !PT ;  /* 0x0000ffff22227812 */ /* 0x000fe400078ec0ff */
[--C-:B------:R-:W-:Y:S02]  /*4070*/  PRMT R8, R11, 0x4210, R10.reuse ;  /* 0x000042100b087816 */ /* 0x100fe4000000000a */
[----:B------:R-:W-:-:S02]  /*4080*/  PRMT R24, R19, 0x5210, R10 ;  /* 0x0000521013187816 */ /* 0x000fc4000000000a */
[----:B------:R-:W-:Y:S02]  /*4090*/  PRMT R10, R15, 0x4210, R26 ;  /* 0x000042100f0a7816 */ /* 0x000fe4000000001a */
[--C-:B------:R-:W-:Y:S02]  /*40a0*/  PRMT R9, R13, 0x4210, R18.reuse ;  /* 0x000042100d097816 */ /* 0x100fe40000000012 */
[----:B------:R-:W-:Y:S01]  /*40b0*/  PRMT R25, R21, 0x5210, R18 ;  /* 0x0000521015197816 */ /* 0x000fe20000000012 */
[----:B------:R-:W0:Y:S01]  /*40c0*/  LDC R13, c[0x0][0x3b8] ;  /* 0x0000ee00ff0d7b82 */ /* 0x000e220000000800 */
[----:B------:R-:W-:Y:S02]  /*40d0*/  PRMT R26, R5, 0x5210, R26 ;  /* 0x00005210051a7816 */ /* 0x000fe4000000001a */
[--C-:B------:R-:W-:Y:S02]  /*40e0*/  PRMT R11, R17, 0x4210, R34.reuse ;  /* 0x00004210110b7816 */ /* 0x100fe40000000022 */
[----:B------:R-:W-:-:S02]  /*40f0*/  PRMT R27, R27, 0x5210, R34 ;  /* 0x000052101b1b7816 */ /* 0x000fc40000000022 */
[C---:B------:R-:W-:Y:S01]  /*4100*/  LOP3.LUT R0, R38.reuse, R3, RZ, 0xfc, !PT ;  /* 0x0000000326007212 */ /* 0x040fe200078efcff */
[----:B--2---:R1:W-:Y:S01]  /*4110*/  STS.128 [R40], R8 ;  /* 0x0000000828007388 */ /* 0x0043e20000000c00 */
[C-C-:B------:R-:W-:Y:S02]  /*4120*/  LOP3.LUT R22, R38.reuse, 0x1c, R3.reuse, 0xfe, !PT ;  /* 0x0000001c26167812 */ /* 0x140fe400078efe03 */
[C-C-:B------:R-:W-:Y:S01]  /*4130*/  LOP3.LUT R28, R38.reuse, 0x16, R3.reuse, 0xfe, !PT ;  /* 0x00000016261c7812 */ /* 0x140fe200078efe03 */
[----:B------:R2:W-:Y:S01]  /*4140*/  STS.128 [R40+0x400], R24 ;  /* 0x0004001828007388 */ /* 0x0005e20000000c00 */
[C-C-:B------:R-:W-:Y:S02]  /*4150*/  LOP3.LUT R30, R38.reuse, 0x14, R3.reuse, 0xfe, !PT ;  /* 0x00000014261e7812 */ /* 0x140fe400078efe03 */
[C-C-:B------:R-:W-:Y:S01]  /*4160*/  LOP3.LUT R32, R38.reuse, 0x12, R3.reuse, 0xfe, !PT ;  /* 0x0000001226207812 */ /* 0x140fe200078efe03 */
[----:B------:R-:W-:Y:S01]  /*4170*/  BAR.SYNC.DEFER_BLOCKING 0x0 ;  /* 0x0000000000007b1d */ /* 0x000fe20000010000 */
[----:B------:R-:W-:-:S02]  /*4180*/  LOP3.LUT R34, R38, 0x10, R3, 0xfe, !PT ;  /* 0x0000001026227812 */ /* 0x000fc400078efe03 */
[C-C-:B------:R-:W-:Y:S02]  /*4190*/  LOP3.LUT R16, R38.reuse, 0x6, R3.reuse, 0xfe, !PT ;  /* 0x0000000626107812 */ /* 0x140fe400078efe03 */
[--C-:B------:R-:W-:Y:S02]  /*41a0*/  LOP3.LUT R14, R38, 0x4, R3.reuse, 0xfe, !PT ;  /* 0x00000004260e7812 */ /* 0x100fe400078efe03 */
[C---:B------:R-:W-:Y:S01]  /*41b0*/  ISETP.LT.AND P3, PT, R0.reuse, UR11, !P0 ;  /* 0x0000000b00007c0c */ /* 0x040fe2000c761270 */
[CC--:B0-----:R-:W-:Y:S01]  /*41c0*/  IMAD R12, R0.reuse, R13.reuse, RZ ;  /* 0x0000000d000c7224 */ /* 0x0c1fe200078e02ff */
[----:B-1----:R-:W-:Y:S01]  /*41d0*/  LOP3.LUT R8, R0, 0x3c, RZ, 0xfc, !PT ;  /* 0x0000003c00087812 */ /* 0x002fe200078efcff */
[-C--:B------:R-:W-:Y:S01]  /*41e0*/  IMAD R15, R14, R13.reuse, RZ ;  /* 0x0000000d0e0f7224 */ /* 0x080fe200078e02ff */
[----:B------:R-:W-:Y:S01]  /*41f0*/  LOP3.LUT R9, R0, 0x3a, RZ, 0xfc, !PT ;  /* 0x0000003a00097812 */ /* 0x000fe200078efcff */
[-C--:B------:R-:W-:Y:S01]  /*4200*/  IMAD R17, R16, R13.reuse, RZ ;  /* 0x0000000d10117224 */ /* 0x080fe200078e02ff */
[--C-:B--2---:R-:W-:Y:S01]  /*4210*/  LOP3.LUT R24, R38, 0x1a, R3.reuse, 0xfe, !PT ;  /* 0x0000001a26187812 */ /* 0x104fe200078efe03 */
[----:B------:R-:W-:Y:S01]  /*4220*/  IMAD R18, R46, R13, RZ ;  /* 0x0000000d2e127224 */ /* 0x000fe200078e02ff */
[----:B------:R-:W-:-:S02]  /*4230*/  LOP3.LUT R26, R38, 0x18, R3, 0xfe, !PT ;  /* 0x00000018261a7812 */ /* 0x000fc400078efe03 */
[C-C-:B------:R-:W-:Y:S02]  /*4240*/  LOP3.LUT R40, R38.reuse, 0xc, R3.reuse, 0xfe, !PT ;  /* 0x0000000c26287812 */ /* 0x140fe400078efe03 */
[----:B------:R-:W-:Y:S02]  /*4250*/  LOP3.LUT R38, R38, 0x2, R3, 0xfe, !PT ;  /* 0x0000000226267812 */ /* 0x000fe400078efe03 */
[----:B------:R-:W-:Y:S02]  /*4260*/  IADD3 R3, P2, PT, R2, UR8, RZ ;  /* 0x0000000802037c10 */ /* 0x000fe4000ff5e0ff */
[----:B------:R-:W-:Y:S01]  /*4270*/  ISETP.LT.AND P1, PT, R8, UR11, !P0 ;  /* 0x0000000b08007c0c */ /* 0x000fe2000c721270 */
[----:B------:R-:W0:Y:S01]  /*4280*/  LDS.128 R4, [R36] ;  /* 0x0000000024047984 */ /* 0x000e220000000c00 */
[----:B------:R-:W-:Y:S01]  /*4290*/  IMAD R11, R38, R13, RZ ;  /* 0x0000000d260b7224 */ /* 0x000fe200078e02ff */
[----:B------:R-:W-:Y:S02]  /*42a0*/  LEA.HI.X.SX32 R2, R2, UR9, 0x1, P2 ;  /* 0x0000000902027c11 */ /* 0x000fe400090f0eff */
[----:B------:R-:W-:-:S02]  /*42b0*/  IADD3 R8, P4, PT, R12, R3, RZ ;  /* 0x000000030c087210 */ /* 0x000fc40007f9e0ff */
[----:B------:R-:W-:Y:S02]  /*42c0*/  ISETP.LT.AND P5, PT, R38, UR11, !P0 ;  /* 0x0000000b26007c0c */ /* 0x000fe4000c7a1270 */
[----:B------:R-:W-:Y:S02]  /*42d0*/  ISETP.LT.AND P2, PT, R9, UR11, !P0 ;  /* 0x0000000b09007c0c */ /* 0x000fe4000c741270 */
[-C--:B------:R-:W-:Y:S01]  /*42e0*/  LEA.HI.X.SX32 R9, R12, R2.reuse, 0x1, P4 ;  /* 0x000000020c097211 */ /* 0x080fe200020f0eff */
[----:B------:R-:W-:Y:S01]  /*42f0*/  IMAD R12, R13, 0x20, R12 ;  /* 0x000000200d0c7824 */ /* 0x000fe200078e020c */
[C---:B------:R-:W-:Y:S02]  /*4300*/  IADD3 R10, P6, PT, R11.reuse, R3, RZ ;  /* 0x000000030b0a7210 */ /* 0x040fe40007fde0ff */
[----:B------:R-:W-:Y:S02]  /*4310*/  ISETP.LT.AND P4, PT, R14, UR11, !P0 ;  /* 0x0000000b0e007c0c */ /* 0x000fe4000c781270 */
[----:B------:R-:W-:-:S02]  /*4320*/  LEA.HI.X.SX32 R11, R11, R2, 0x1, P6 ;  /* 0x000000020b0b7211 */ /* 0x000fc400030f0eff */
[----:B------:R-:W-:-:S04]  /*4330*/  IADD3 R14, P6, PT, R15, R3, RZ ;  /* 0x000000030f0e7210 */ /* 0x000fc80007fde0ff */
[----:B------:R-:W-:Y:S02]  /*4340*/  LEA.HI.X.SX32 R15, R15, R2, 0x1, P6 ;  /* 0x000000020f0f7211 */ /* 0x000fe400030f0eff */
[C---:B0-----:R-:W-:Y:S02]  /*4350*/  PRMT R23, R4.reuse, 0x7770, RZ ;  /* 0x0000777004177816 */ /* 0x041fe400000000ff */
[C---:B------:R-:W-:Y:S02]  /*4360*/  PRMT R21, R4.reuse, 0x7771, RZ ;  /* 0x0000777104157816 */ /* 0x040fe400000000ff */
[----:B------:R-:W-:Y:S01]  /*4370*/  PRMT R19, R4, 0x7772, RZ ;  /* 0x0000777204137816 */ /* 0x000fe200000000ff */
[----:B------:R0:W-:Y:S01]  /*4380*/  @P3 STG.E.U8 desc[UR18][R8.64], R23 ;  /* 0x0000001708003986 */ /* 0x0001e2000c101112 */
[----:B------:R-:W-:Y:S02]  /*4390*/  ISETP.LT.AND P3, PT, R16, UR11, !P0 ;  /* 0x0000000b10007c0c */ /* 0x000fe4000c761270 */
[----:B------:R-:W-:Y:S01]  /*43a0*/  IADD3 R16, P6, PT, R17, R3, RZ ;  /* 0x0000000311107210 */ /* 0x000fe20007fde0ff */
[----:B------:R1:W-:Y:S01]  /*43b0*/  @P5 STG.E.U8 desc[UR18][R10.64], R21 ;  /* 0x000000150a005986 */ /* 0x0003e2000c101112 */
[----:B------:R-:W-:-:S02]  /*43c0*/  ISETP.LT.AND P5, PT, R46, UR11, !P0 ;  /* 0x0000000b2e007c0c */ /* 0x000fc4000c7a1270 */
[-C--:B------:R-:W-:Y:S01]  /*43d0*/  LEA.HI.X.SX32 R17, R17, R2.reuse, 0x1, P6 ;  /* 0x0000000211117211 */ /* 0x080fe200030f0eff */
[----:B------:R2:W-:Y:S01]  /*43e0*/  @P4 STG.E.U8 desc[UR18][R14.64], R19 ;  /* 0x000000130e004986 */ /* 0x0005e2000c101112 */
[----:B------:R-:W-:Y:S02]  /*43f0*/  ISETP.LT.AND P6, PT, R44, UR11, !P0 ;  /* 0x0000000b2c007c0c */ /* 0x000fe4000c7c1270 */
[----:B------:R-:W-:Y:S02]  /*4400*/  PRMT R25, R6, 0x7771, RZ ;  /* 0x0000777106197816 */ /* 0x000fe400000000ff */
[----:B0-----:R-:W-:Y:S01]  /*4410*/  PRMT R23, R4, 0x7773, RZ ;  /* 0x0000777304177816 */ /* 0x001fe200000000ff */
[----:B------:R-:W-:Y:S01]  /*4420*/  IMAD R4, R44, R13, RZ ;  /* 0x0000000d2c047224 */ /* 0x000fe200078e02ff */
[C---:B------:R-:W-:Y:S02]  /*4430*/  IADD3 R8, P4, PT, R18.reuse, R3, RZ ;  /* 0x0000000312087210 */ /* 0x040fe40007f9e0ff */
[----:B-1----:R-:W-:Y:S01]  /*4440*/  PRMT R21, R5, 0x7770, RZ ;  /* 0x0000777005157816 */ /* 0x002fe200000000ff */
[----:B------:R0:W-:Y:S01]  /*4450*/  @P3 STG.E.U8 desc[UR18][R16.64], R23 ;  /* 0x0000001710003986 */ /* 0x0001e2000c101112 */
[----:B------:R-:W-:Y:S01]  /*4460*/  LEA.HI.X.SX32 R9, R18, R2, 0x1, P4 ;  /* 0x0000000212097211 */ /* 0x000fe200020f0eff */
[----:B--2---:R-:W-:Y:S01]  /*4470*/  IMAD R15, R40, R13, RZ ;  /* 0x0000000d280f7224 */ /* 0x004fe200078e02ff */
[----:B------:R-:W-:-:S02]  /*4480*/  IADD3 R10, P3, PT, R4, R3, RZ ;  /* 0x00000003040a7210 */ /* 0x000fc40007f7e0ff */
[----:B------:R-:W-:Y:S01]  /*4490*/  PRMT R19, R5, 0x7771, RZ ;  /* 0x0000777105137816 */ /* 0x000fe200000000ff */
[----:B------:R1:W-:Y:S01]  /*44a0*/  @P5 STG.E.U8 desc[UR18][R8.64], R21 ;  /* 0x0000001508005986 */ /* 0x0003e2000c101112 */
[----:B------:R-:W-:Y:S01]  /*44b0*/  LEA.HI.X.SX32 R11, R4, R2, 0x1, P3 ;  /* 0x00000002040b7211 */ /* 0x000fe200018f0eff */
[----:B------:R-:W-:Y:S01]  /*44c0*/  IMAD R4, R42, R13, RZ ;  /* 0x0000000d2a047224 */ /* 0x000fe200078e02ff */
[-C--:B------:R-:W-:Y:S02]  /*44d0*/  IADD3 R14, P5, PT, R15, R3.reuse, RZ ;  /* 0x000000030f0e7210 */ /* 0x080fe40007fbe0ff */
[----:B------:R-:W-:Y:S01]  /*44e0*/  ISETP.LT.AND P4, PT, R40, UR11, !P0 ;  /* 0x0000000b28007c0c */ /* 0x000fe2000c781270 */
[----:B------:R2:W-:Y:S01]  /*44f0*/  @P6 STG.E.U8 desc[UR18][R10.64], R19 ;  /* 0x000000130a006986 */ /* 0x0005e2000c101112 */
[----:B------:R-:W-:Y:S02]  /*4500*/  ISETP.LT.AND P3, PT, R42, UR11, !P0 ;  /* 0x0000000b2a007c0c */ /* 0x000fe4000c761270 */
[----:B0-----:R-:W-:-:S02]  /*4510*/  IADD3 R16, P6, PT, R4, R3, RZ ;  /* 0x0000000304107210 */ /* 0x001fc40007fde0ff */
[-C--:B------:R-:W-:Y:S01]  /*4520*/  LEA.HI.X.SX32 R15, R15, R2.reuse, 0x1, P5 ;  /* 0x000000020f0f7211 */ /* 0x080fe200028f0eff */
[CC--:B-1----:R-:W-:Y:S01]  /*4530*/  IMAD R8, R34.reuse, R13.reuse, RZ ;  /* 0x0000000d22087224 */ /* 0x0c2fe200078e02ff */
[----:B------:R-:W-:Y:S01]  /*4540*/  ISETP.LT.AND P5, PT, R34, UR11, !P0 ;  /* 0x0000000b22007c0c */ /* 0x000fe2000c7a1270 */
[----:B------:R-:W-:Y:S01]  /*4550*/  IMAD R9, R32, R13, RZ ;  /* 0x0000000d20097224 */ /* 0x000fe200078e02ff */
[----:B------:R-:W-:Y:S02]  /*4560*/  LEA.HI.X.SX32 R17, R4, R2, 0x1, P6 ;  /* 0x0000000204117211 */ /* 0x000fe400030f0eff */
[----:B------:R-:W-:Y:S02]  /*4570*/  IADD3 R4, P6, PT, R8, R3, RZ ;  /* 0x0000000308047210 */ /* 0x000fe40007fde0ff */
[C---:B------:R-:W-:Y:S02]  /*4580*/  PRMT R23, R5.reuse, 0x7772, RZ ;  /* 0x0000777205177816 */ /* 0x040fe400000000ff */
[----:B------:R-:W-:-:S02]  /*4590*/  PRMT R21, R5, 0x7773, RZ ;  /* 0x0000777305157816 */ /* 0x000fc400000000ff */
[-C--:B------:R-:W-:Y:S01]  /*45a0*/  LEA.HI.X.SX32 R5, R8, R2.reuse, 0x1, P6 ;  /* 0x0000000208057211 */ /* 0x080fe200030f0eff */
[----:B------:R-:W-:Y:S01]  /*45b0*/  IMAD R8, R30, R13, RZ ;  /* 0x0000000d1e087224 */ /* 0x000fe200078e02ff */
[----:B--2---:R-:W-:Y:S01]  /*45c0*/  PRMT R11, R6, 0x7770, RZ ;  /* 0x00007770060b7816 */ /* 0x004fe200000000ff */
[----:B------:R0:W-:Y:S01]  /*45d0*/  @P4 STG.E.U8 desc[UR18][R14.64], R23 ;  /* 0x000000170e004986 */ /* 0x0001e2000c101112 */
[----:B------:R-:W-:Y:S02]  /*45e0*/  ISETP.LT.AND P4, PT, R32, UR11, !P0 ;  /* 0x0000000b20007c0c */ /* 0x000fe4000c781270 */
[C---:B------:R-:W-:Y:S01]  /*45f0*/  IADD3 R18, P6, PT, R9.reuse, R3, RZ ;  /* 0x0000000309127210 */ /* 0x040fe20007fde0ff */
[----:B------:R1:W-:Y:S01]  /*4600*/  @P3 STG.E.U8 desc[UR18][R16.64], R21 ;  /* 0x0000001510003986 */ /* 0x0003e2000c101112 */
[----:B------:R-:W-:Y:S02]  /*4610*/  ISETP.LT.AND P3, PT, R30, UR11, !P0 ;  /* 0x0000000b1e007c0c */ /* 0x000fe4000c761270 */
[----:B------:R-:W-:Y:S01]  /*4620*/  LEA.HI.X.SX32 R19, R9, R2, 0x1, P6 ;  /* 0x0000000209137211 */ /* 0x000fe200030f0eff */
[----:B------:R2:W-:Y:S01]  /*4630*/  @P5 STG.E.U8 desc[UR18][R4.64], R11 ;  /* 0x0000000b04005986 */ /* 0x0005e2000c101112 */
[----:B------:R-:W-:-:S02]  /*4640*/  ISETP.LT.AND P6, PT, R28, UR11, !P0 ;  /* 0x0000000b1c007c0c */ /* 0x000fc4000c7c1270 */
[----:B0-----:R-:W-:-:S03]  /*4650*/  IADD3 R14, P5, PT, R8, R3, RZ ;  /* 0x00000003080e7210 */ /* 0x001fc60007fbe0ff */
[----:B------:R0:W-:Y:S01]  /*4660*/  @P4 STG.E.U8 desc[UR18][R18.64], R25 ;  /* 0x0000001912004986 */ /* 0x0001e2000c101112 */
[----:B------:R-:W-:Y:S01]  /*4670*/  PRMT R23, R6, 0x7773, RZ ;  /* 0x0000777306177816 */ /* 0x000fe200000000ff */
[-C--:B-1----:R-:W-:Y:S01]  /*4680*/  IMAD R17, R28, R13.reuse, RZ ;  /* 0x0000000d1c117224 */ /* 0x082fe200078e02ff */
[-C--:B------:R-:W-:Y:S02]  /*4690*/  LEA.HI.X.SX32 R15, R8, R2.reuse, 0x1, P5 ;  /* 0x00000002080f7211 */ /* 0x080fe400028f0eff */
[----:B------:R-:W1:Y:S01]  /*46a0*/  LDS.128 R8, [R36+0x800] ;  /* 0x0008000024087984 */ /* 0x000e620000000c00 */
[----:B------:R-:W-:Y:S01]  /*46b0*/  PRMT R21, R6, 0x7772, RZ ;  /* 0x0000777206157816 */ /* 0x000fe200000000ff */
[----:B--2---:R-:W-:Y:S01]  /*46c0*/  IMAD R5, R26, R13, RZ ;  /* 0x0000000d1a057224 */ /* 0x004fe200078e02ff */
[C---:B------:R-:W-:Y:S01]  /*46d0*/  IADD3 R16, P4, PT, R17.reuse, R3, RZ ;  /* 0x0000000311107210 */ /* 0x040fe20007f9e0ff */
[CC--:B------:R-:W-:Y:S01]  /*46e0*/  IMAD R6, R24.reuse, R13.reuse, RZ ;  /* 0x0000000d18067224 */ /* 0x0c0fe200078e02ff */
[----:B------:R-:W-:Y:S01]  /*46f0*/  ISETP.LT.AND P5, PT, R24, UR11, !P0 ;  /* 0x0000000b18007c0c */ /* 0x000fe2000c7a1270 */
[----:B------:R2:W-:Y:S01]  /*4700*/  @P3 STG.E.U8 desc[UR18][R14.64], R21 ;  /* 0x000000150e003986 */ /* 0x0005e2000c101112 */
[----:B------:R-:W-:Y:S01]  /*4710*/  LEA.HI.X.SX32 R17, R17, R2, 0x1, P4 ;  /* 0x0000000211117211 */ /* 0x000fe200020f0eff */
[----:B0-----:R-:W-:Y:S01]  /*4720*/  IMAD R18, R22, R13, RZ ;  /* 0x0000000d16127224 */ /* 0x001fe200078e02ff */
[----:B------:R-:W-:-:S02]  /*4730*/  ISETP.LT.AND P3, PT, R26, UR11, !P0 ;  /* 0x0000000b1a007c0c */ /* 0x000fc4000c761270 */
[-C--:B------:R-:W-:Y:S01]  /*4740*/  IADD3 R4, P4, PT, R5, R3.reuse, RZ ;  /* 0x0000000305047210 */ /* 0x080fe20007f9e0ff */
[----:B------:R0:W-:Y:S01]  /*4750*/  @P6 STG.E.U8 desc[UR18][R16.64], R23 ;  /* 0x0000001710006986 */ /* 0x0001e2000c101112 */
[----:B------:R-:W-:Y:S02]  /*4760*/  PRMT R25, R7, 0x7770, RZ ;  /* 0x0000777007197816 */ /* 0x000fe400000000ff */
[-C--:B------:R-:W-:Y:S02]  /*4770*/  LEA.HI.X.SX32 R5, R5, R2.reuse, 0x1, P4 ;  /* 0x0000000205057211 */ /* 0x080fe400020f0eff */
[----:B------:R-:W-:Y:S02]  /*4780*/  ISETP.LT.AND P4, PT, R22, UR11, !P0 ;  /* 0x0000000b16007c0c */ /* 0x000fe4000c781270 */
[C---:B--2---:R-:W-:Y:S02]  /*4790*/  IADD3 R14, P6, PT, R6.reuse, R3, RZ ;  /* 0x00000003060e7210 */ /* 0x044fe40007fde0ff */
[----:B------:R-:W-:Y:S01]  /*47a0*/  PRMT R21, R7, 0x7771, RZ ;  /* 0x0000777107157816 */ /* 0x000fe200000000ff */
[----:B------:R-:W-:Y:S01]  /*47b0*/  @P3 STG.E.U8 desc[UR18][R4.64], R25 ;  /* 0x0000001904003986 */ /* 0x000fe2000c101112 */
[----:B------:R-:W-:Y:S01]  /*47c0*/  LEA.HI.X.SX32 R15, R6, R2, 0x1, P6 ;  /* 0x00000002060f7211 */ /* 0x000fe200030f0eff */
[----:B------:R-:W-:Y:S01]  /*47d0*/  IMAD R6, R20, R13, RZ ;  /* 0x0000000d14067224 */ /* 0x000fe200078e02ff */
[----:B0-----:R-:W-:-:S02]  /*47e0*/  IADD3 R16, P6, PT, R18, R3, RZ ;  /* 0x0000000312107210 */ /* 0x001fc40007fde0ff */
[----:B------:R-:W-:Y:S01]  /*47f0*/  LOP3.LUT R19, R0, 0x20, RZ, 0xfc, !PT ;  /* 0x0000002000137812 */ /* 0x000fe200078efcff */
[----:B------:R0:W-:Y:S01]  /*4800*/  @P5 STG.E.U8 desc[UR18][R14.64], R21 ;  /* 0x000000150e005986 */ /* 0x0001e2000c101112 */
[----:B------:R-:W-:Y:S01]  /*4810*/  ISETP.LT.AND P5, PT, R20, UR11, !P0 ;  /* 0x0000000b14007c0c */ /* 0x000fe2000c7a1270 */
[----:B------:R-:W-:Y:S01]  /*4820*/  VIADD R20, R39, 0x3e ;  /* 0x0000003e27147836 */ /* 0x000fe20000000000 */
[----:B------:R-:W-:Y:S02]  /*4830*/  LEA.HI.X.SX32 R17, R18, R2, 0x1, P6 ;  /* 0x0000000212117211 */ /* 0x000fe400030f0eff */
[----:B------:R-:W-:Y:S02]  /*4840*/  PRMT R23, R7, 0x7772, RZ ;  /* 0x0000777207177816 */ /* 0x000fe400000000ff */
[----:B------:R-:W-:Y:S02]  /*4850*/  ISETP.LT.AND P3, PT, R19, UR11, !P0 ;  /* 0x0000000b13007c0c */ /* 0x000fe4000c761270 */
[----:B------:R-:W-:Y:S01]  /*4860*/  LOP3.LUT R19, R0, 0x22, RZ, 0xfc, !PT ;  /* 0x0000002200137812 */ /* 0x000fe200078efcff */
[----:B------:R2:W-:Y:S01]  /*4870*/  @P4 STG.E.U8 desc[UR18][R16.64], R23 ;  /* 0x0000001710004986 */ /* 0x0005e2000c101112 */
[----:B------:R-:W-:Y:S01]  /*4880*/  IADD3 R18, P6, PT, R6, R3, RZ ;  /* 0x0000000306127210 */ /* 0x000fe20007fde0ff */
[----:B0-----:R-:W-:Y:S01]  /*4890*/  IMAD R14, R13, 0x2, R12 ;  /* 0x000000020d0e7824 */ /* 0x001fe200078e020c */
[----:B------:R-:W-:-:S02]  /*48a0*/  ISETP.LT.AND P4, PT, R19, UR11, !P0 ;  /* 0x0000000b13007c0c */ /* 0x000fc4000c781270 */
[-C--:B------:R-:W-:Y:S02]  /*48b0*/  LEA.HI.X.SX32 R19, R6, R2.reuse, 0x1, P6 ;  /* 0x0000000206137211 */ /* 0x080fe400030f0eff */
[----:B------:R-:W-:Y:S02]  /*48c0*/  PRMT R21, R7, 0x7773, RZ ;  /* 0x0000777307157816 */ /* 0x000fe400000000ff */
[----:B------:R-:W-:Y:S02]  /*48d0*/  IADD3 R4, P6, PT, R12, R3, RZ ;  /* 0x000000030c047210 */ /* 0x000fe40007fde0ff */
[----:B------:R-:W-:Y:S01]  /*48e0*/  LOP3.LUT R6, R0, 0x24, RZ, 0xfc, !PT ;  /* 0x0000002400067812 */ /* 0x000fe200078efcff */
[----:B------:R-:W-:Y:S01]  /*48f0*/  @P5 STG.E.U8 desc[UR18][R18.64], R21 ;  /* 0x0000001512005986 */ /* 0x000fe2000c101112 */
[----:B------:R-:W-:Y:S01]  /*4900*/  LEA.HI.X.SX32 R5, R12, R2, 0x1, P6 ;  /* 0x000000020c057211 */ /* 0x000fe200030f0eff */
[----:B------:R-:W-:Y:S01]  /*4910*/  IMAD R12, R13, 0x2, R14 ;  /* 0x000000020d0c7824 */ /* 0x000fe200078e020e */
[----:B-1----:R-:W-:-:S02]  /*4920*/  PRMT R25, R8, 0x7770, RZ ;  /* 0x0000777008197816 */ /* 0x002fc400000000ff */
[----:B------:R-:W-:Y:S01]  /*4930*/  ISETP.LT.AND P5, PT, R6, UR11, !P0 ;  /* 0x0000000b06007c0c */ /* 0x000fe2000c7a1270 */
[----:B--2---:R-:W-:Y:S01]  /*4940*/  IMAD R16, R13, 0x2, R12 ;  /* 0x000000020d107824 */ /* 0x004fe200078e020c */
[----:B------:R-:W-:Y:S01]  /*4950*/  IADD3 R6, P6, PT, R14, R3, RZ ;  /* 0x000000030e067210 */ /* 0x000fe20007fde0ff */
[----:B------:R0:W-:Y:S01]  /*4960*/  @P3 STG.E.U8 desc[UR18][R4.64], R25 ;  /* 0x0000001904003986 */ /* 0x0001e2000c101112 */
[----:B------:R-:W-:Y:S02]  /*4970*/  LOP3.LUT R15, R0, 0x26, RZ, 0xfc, !PT ;  /* 0x00000026000f7812 */ /* 0x000fe400078efcff */
[----:B------:R-:W-:Y:S02]  /*4980*/  LEA.HI.X.SX32 R7, R14, R2, 0x1, P6 ;  /* 0x000000020e077211 */ /* 0x000fe400030f0eff */
[----:B------:R-:W-:Y:S02]  /*4990*/  PRMT R17, R8, 0x7771, RZ ;  /* 0x0000777108117816 */ /* 0x000fe400000000ff */
[----:B------:R-:W-:-:S02]  /*49a0*/  ISETP.LT.AND P3, PT, R15, UR11, !P0 ;  /* 0x0000000b0f007c0c */ /* 0x000fc4000c761270 */
[----:B------:R-:W-:Y:S01]  /*49b0*/  LOP3.LUT R15, R0, 0x28, RZ, 0xfc, !PT ;  /* 0x00000028000f7812 */ /* 0x000fe200078efcff */
[----:B------:R1:W-:Y:S01]  /*49c0*/  @P4 STG.E.U8 desc[UR18][R6.64], R17 ;  /* 0x0000001106004986 */ /* 0x0003e2000c101112 */
[CC--:B------:R-:W-:Y:S02]  /*49d0*/  IADD3 R14, P6, PT, R12.reuse, R3.reuse, RZ ;  /* 0x000000030c0e7210 */ /* 0x0c0fe40007fde0ff */
[----:B------:R-:W-:Y:S02]  /*49e0*/  ISETP.LT.AND P4, PT, R15, UR11, !P0 ;  /* 0x0000000b0f007c0c */ /* 0x000fe4000c781270 */
[----:B------:R-:W-:Y:S01]  /*49f0*/  LEA.HI.X.SX32 R15, R12, R2, 0x1, P6 ;  /* 0x000000020c0f7211 */ /* 0x000fe200030f0eff */
[----:B------:R-:W-:Y:S01]  /*4a00*/  IMAD R12, R13, 0x2, R16 ;  /* 0x000000020d0c7824 */ /* 0x000fe200078e0210 */
[----:B0-----:R-:W-:Y:S02]  /*4a10*/  IADD3 R4, P6, PT, R16, R3, RZ ;  /* 0x0000000310047210 */ /* 0x001fe40007fde0ff */
[----:B------:R-:W-:-:S02]  /*4a20*/  PRMT R23, R8, 0x7772, RZ ;  /* 0x0000777208177816 */ /* 0x000fc400000000ff */
[----:B------:R-:W-:Y:S02]  /*4a30*/  LOP3.LUT R18, R0, 0x2a, RZ, 0xfc, !PT ;  /* 0x0000002a00127812 */ /* 0x000fe400078efcff */
[-C--:B------:R-:W-:Y:S01]  /*4a40*/  LEA.HI.X.SX32 R5, R16, R2.reuse, 0x1, P6 ;  /* 0x0000000210057211 */ /* 0x080fe200030f0eff */
[----:B------:R0:W-:Y:S01]  /*4a50*/  @P5 STG.E.U8 desc[UR18][R14.64], R23 ;  /* 0x000000170e005986 */ /* 0x0001e2000c101112 */
[----:B------:R-:W-:Y:S01]  /*4a60*/  PRMT R21, R8, 0x7773, RZ ;  /* 0x0000777308157816 */ /* 0x000fe200000000ff */
[----:B------:R-:W-:Y:S01]  /*4a70*/  IMAD R8, R13, 0x2, R12 ;  /* 0x000000020d087824 */ /* 0x000fe200078e020c */
[----:B-1----:R-:W-:Y:S02]  /*4a80*/  IADD3 R6, P5, PT, R12, R3, RZ ;  /* 0x000000030c067210 */ /* 0x002fe40007fbe0ff */
[----:B------:R-:W-:Y:S01]  /*4a90*/  LOP3.LUT R16, R0, 0x2c, RZ, 0xfc, !PT ;  /* 0x0000002c00107812 */ /* 0x000fe200078efcff */
[----:B------:R1:W-:Y:S01]  /*4aa0*/  @P3 STG.E.U8 desc[UR18][R4.64], R21 ;  /* 0x0000001504003986 */ /* 0x0003e2000c101112 */
[----:B------:R-:W-:Y:S01]  /*4ab0*/  ISETP.LT.AND P6, PT, R18, UR11, !P0 ;  /* 0x0000000b12007c0c */ /* 0x000fe2000c7c1270 */
[----:B------:R-:W-:Y:S01]  /*4ac0*/  VIADD R18, R39, 0x2e ;  /* 0x0000002e27127836 */ /* 0x000fe20000000000 */
[----:B------:R-:W-:Y:S01]  /*4ad0*/  LEA.HI.X.SX32 R7, R12, R2, 0x1, P5 ;  /* 0x000000020c077211 */ /* 0x000fe200028f0eff */
[----:B------:R-:W-:Y:S01]  /*4ae0*/  IMAD R12, R13, 0x2, R8 ;  /* 0x000000020d0c7824 */ /* 0x000fe200078e0208 */
[----:B------:R-:W-:-:S02]  /*4af0*/  ISETP.LT.AND P3, PT, R16, UR11, !P0 ;  /* 0x0000000b10007c0c */ /* 0x000fc4000c761270 */
[C---:B------:R-:W-:Y:S02]  /*4b00*/  IADD3 R16, P5, PT, R8.reuse, R3, RZ ;  /* 0x0000000308107210 */ /* 0x040fe40007fbe0ff */
[C---:B------:R-:W-:Y:S02]  /*4b10*/  PRMT R19, R9.reuse, 0x7770, RZ ;  /* 0x0000777009137816 */ /* 0x040fe400000000ff */
[-C--:B------:R-:W-:Y:S01]  /*4b20*/  LEA.HI.X.SX32 R17, R8, R2.reuse, 0x1, P5 ;  /* 0x0000000208117211 */ /* 0x080fe200028f0eff */
[----:B------:R-:W-:Y:S01]  /*4b30*/  IMAD R8, R18, R13, RZ ;  /* 0x0000000d12087224 */ /* 0x000fe200078e02ff */
[----:B0-----:R-:W-:Y:S01]  /*4b40*/  PRMT R23, R9, 0x7771, RZ ;  /* 0x0000777109177816 */ /* 0x001fe200000000ff */
[----:B------:R0:W-:Y:S01]  /*4b50*/  @P4 STG.E.U8 desc[UR18][R6.64], R19 ;  /* 0x0000001306004986 */ /* 0x0001e2000c101112 */
[----:B-1----:R-:W-:Y:S02]  /*4b60*/  IADD3 R4, P5, PT, R12, R3, RZ ;  /* 0x000000030c047210 */ /* 0x002fe40007fbe0ff */
[----:B------:R-:W-:Y:S01]  /*4b70*/  ISETP.LT.AND P4, PT, R18, UR11, !P0 ;  /* 0x0000000b12007c0c */ /* 0x000fe2000c781270 */
[----:B------:R1:W-:Y:S01]  /*4b80*/  @P6 STG.E.U8 desc[UR18][R16.64], R23 ;  /* 0x0000001710006986 */ /* 0x0003e2000c101112 */
[----:B------:R-:W-:Y:S01]  /*4b90*/  LEA.HI.X.SX32 R5, R12, R2, 0x1, P5 ;  /* 0x000000020c057211 */ /* 0x000fe200028f0eff */
[----:B------:R-:W-:Y:S01]  /*4ba0*/  IMAD R12, R13, 0x4, R12 ;  /* 0x000000040d0c7824 */ /* 0x000fe200078e020c */
[----:B------:R-:W-:-:S02]  /*4bb0*/  PRMT R21, R9, 0x7772, RZ ;  /* 0x0000777209157816 */ /* 0x000fc400000000ff */
[----:B------:R-:W-:Y:S02]  /*4bc0*/  LOP3.LUT R15, R0, 0x30, RZ, 0xfc, !PT ;  /* 0x00000030000f7812 */ /* 0x000fe400078efcff */
[----:B------:R-:W-:Y:S01]  /*4bd0*/  IADD3 R14, P6, PT, R8, R3, RZ ;  /* 0x00000003080e7210 */ /* 0x000fe20007fde0ff */
[----:B------:R-:W-:Y:S01]  /*4be0*/  @P3 STG.E.U8 desc[UR18][R4.64], R21 ;  /* 0x0000001504003986 */ /* 0x000fe2000c101112 */
[----:B0-----:R-:W-:Y:S02]  /*4bf0*/  LOP3.LUT R6, R0, 0x32, RZ, 0xfc, !PT ;  /* 0x0000003200067812 */ /* 0x001fe400078efcff */
[----:B------:R-:W-:Y:S01]  /*4c00*/  ISETP.LT.AND P5, PT, R15, UR11, !P0 ;  /* 0x0000000b0f007c0c */ /* 0x000fe2000c7a1270 */
[----:B-1----:R-:W-:Y:S01]  /*4c10*/  IMAD R16, R13, 0x2, R12 ;  /* 0x000000020d107824 */ /* 0x002fe200078e020c */
[----:B------:R-:W-:Y:S02]  /*4c20*/  LEA.HI.X.SX32 R15, R8, R2, 0x1, P6 ;  /* 0x00000002080f7211 */ /* 0x000fe400030f0eff */
[----:B------:R-:W-:-:S02]  /*4c30*/  PRMT R19, R9, 0x7773, RZ ;  /* 0x0000777309137816 */ /* 0x000fc400000000ff */
[----:B------:R-:W-:Y:S02]  /*4c40*/  ISETP.LT.AND P3, PT, R6, UR11, !P0 ;  /* 0x0000000b06007c0c */ /* 0x000fe4000c761270 */
[-C--:B------:R-:W-:Y:S01]  /*4c50*/  IADD3 R6, P6, PT, R12, R3.reuse, RZ ;  /* 0x000000030c067210 */ /* 0x080fe20007fde0ff */
[----:B------:R0:W-:Y:S01]  /*4c60*/  @P4 STG.E.U8 desc[UR18][R14.64], R19 ;  /* 0x000000130e004986 */ /* 0x0001e2000c101112 */
[----:B------:R-:W-:Y:S02]  /*4c70*/  LOP3.LUT R8, R0, 0x36, RZ, 0xfc, !PT ;  /* 0x0000003600087812 */ /* 0x000fe400078efcff */
[----:B------:R-:W-:Y:S01]  /*4c80*/  LEA.HI.X.SX32 R7, R12, R2, 0x1, P6 ;  /* 0x000000020c077211 */ /* 0x000fe200030f0eff */
[----:B------:R-:W-:Y:S01]  /*4c90*/  IMAD R12, R13, 0x2, R16 ;  /* 0x000000020d0c7824 */ /* 0x000fe200078e0210 */
[----:B------:R-:W-:Y:S02]  /*4ca0*/  ISETP.LT.AND P4, PT, R8, UR11, !P0 ;  /* 0x0000000b08007c0c */ /* 0x000fe4000c781270 */
[----:B------:R-:W-:-:S02]  /*4cb0*/  IADD3 R8, P6, PT, R16, R3, RZ ;  /* 0x0000000310087210 */ /* 0x000fc40007fde0ff */
[----:B------:R-:W-:Y:S02]  /*4cc0*/  PRMT R17, R10, 0x7770, RZ ;  /* 0x000077700a117816 */ /* 0x000fe400000000ff */
[----:B------:R-:W-:Y:S01]  /*4cd0*/  LEA.HI.X.SX32 R9, R16, R2, 0x1, P6 ;  /* 0x0000000210097211 */ /* 0x000fe200030f0eff */
[C---:B0-----:R-:W-:Y:S01]  /*4ce0*/  IMAD R14, R13.reuse, 0x2, R12 ;  /* 0x000000020d0e7824 */ /* 0x041fe200078e020c */
[----:B------:R-:W-:Y:S01]  /*4cf0*/  PRMT R21, R10, 0x7771, RZ ;  /* 0x000077710a157816 */ /* 0x000fe200000000ff */
[----:B------:R0:W-:Y:S01]  /*4d00*/  @P5 STG.E.U8 desc[UR18][R6.64], R17 ;  /* 0x0000001106005986 */ /* 0x0001e2000c101112 */
[C---:B------:R-:W-:Y:S01]  /*4d10*/  LOP3.LUT R4, R0.reuse, 0x34, RZ, 0xfc, !PT ;  /* 0x0000003400047812 */ /* 0x040fe200078efcff */
[C---:B------:R-:W-:Y:S01]  /*4d20*/  IMAD R16, R13.reuse, 0x2, R14 ;  /* 0x000000020d107824 */ /* 0x040fe200078e020e */
[----:B------:R-:W-:Y:S01]  /*4d30*/  LOP3.LUT R0, R0, 0x38, RZ, 0xfc, !PT ;  /* 0x0000003800007812 */ /* 0x000fe200078efcff */
[----:B------:R1:W-:Y:S01]  /*4d40*/  @P3 STG.E.U8 desc[UR18][R8.64], R21 ;  /* 0x0000001508003986 */ /* 0x0003e2000c101112 */
[----:B------:R-:W-:Y:S01]  /*4d50*/  ISETP.LT.AND P5, PT, R4, UR11, !P0 ;  /* 0x0000000b04007c0c */ /* 0x000fe2000c7a1270 */
[----:B------:R-:W-:Y:S01]  /*4d60*/  IMAD R18, R13, 0x2, R16 ;  /* 0x000000020d127824 */ /* 0x000fe200078e0210 */
[----:B------:R-:W-:Y:S01]  /*4d70*/  IADD3 R4, P3, PT, R12, R3, RZ ;  /* 0x000000030c047210 */ /* 0x000fe20007f7e0ff */
[----:B------:R-:W-:Y:S01]  /*4d80*/  IMAD R19, R20, R13, RZ ;  /* 0x0000000d14137224 */ /* 0x000fe200078e02ff */
[----:B------:R-:W-:-:S02]  /*4d90*/  PRMT R25, R10, 0x7772, RZ ;  /* 0x000077720a197816 */ /* 0x000fc400000000ff */
[-C--:B------:R-:W-:Y:S01]  /*4da0*/  LEA.HI.X.SX32 R5, R12, R2.reuse, 0x1, P3 ;  /* 0x000000020c057211 */ /* 0x080fe200018f0eff */
[----:B0-----:R-:W-:Y:S01]  /*4db0*/  IMAD R17, R13, 0x2, R18 ;  /* 0x000000020d117824 */ /* 0x001fe200078e0212 */
[-C--:B------:R-:W-:Y:S02]  /*4dc0*/  IADD3 R12, P3, PT, R16, R3.reuse, RZ ;  /* 0x00000003100c7210 */ /* 0x080fe40007f7e0ff */
[-C--:B------:R-:W-:Y:S02]  /*4dd0*/  IADD3 R6, P6, PT, R14, R3.reuse, RZ ;  /* 0x000000030e067210 */ /* 0x080fe40007fde0ff */
[-C--:B------:R-:W-:Y:S01]  /*4de0*/  LEA.HI.X.SX32 R13, R16, R2.reuse, 0x1, P3 ;  /* 0x00000002100d7211 */ /* 0x080fe200018f0eff */
[----:B------:R0:W-:Y:S01]  /*4df0*/  @P5 STG.E.U8 desc[UR18][R4.64], R25 ;  /* 0x0000001904005986 */ /* 0x0001e2000c101112 */
[----:B-1----:R-:W-:Y:S02]  /*4e00*/  IADD3 R8, P3, PT, R17, R3, RZ ;  /* 0x0000000311087210 */ /* 0x002fe40007f7e0ff */
[----:B------:R-:W-:-:S02]  /*4e10*/  LEA.HI.X.SX32 R7, R14, R2, 0x1, P6 ;  /* 0x000000020e077211 */ /* 0x000fc400030f0eff */
[-C--:B------:R-:W-:Y:S02]  /*4e20*/  IADD3 R14, P6, PT, R18, R3.reuse, RZ ;  /* 0x00000003120e7210 */ /* 0x080fe40007fde0ff */
[-C--:B------:R-:W-:Y:S02]  /*4e30*/  LEA.HI.X.SX32 R9, R17, R2.reuse, 0x1, P3 ;  /* 0x0000000211097211 */ /* 0x080fe400018f0eff */
[----:B------:R-:W-:Y:S02]  /*4e40*/  ISETP.LT.AND P3, PT, R0, UR11, !P0 ;  /* 0x0000000b00007c0c */ /* 0x000fe4000c761270 */
[----:B------:R-:W-:Y:S02]  /*4e50*/  LEA.HI.X.SX32 R15, R18, R2, 0x1, P6 ;  /* 0x00000002120f7211 */ /* 0x000fe400030f0eff */
[----:B------:R-:W-:Y:S02]  /*4e60*/  IADD3 R16, P6, PT, R19, R3, RZ ;  /* 0x0000000313107210 */ /* 0x000fe40007fde0ff */
[----:B------:R-:W-:-:S02]  /*4e70*/  ISETP.LT.AND P0, PT, R20, UR11, !P0 ;  /* 0x0000000b14007c0c */ /* 0x000fc4000c701270 */
[----:B------:R-:W-:Y:S02]  /*4e80*/  LEA.HI.X.SX32 R17, R19, R2, 0x1, P6 ;  /* 0x0000000213117211 */ /* 0x000fe400030f0eff */
[----:B------:R-:W-:Y:S02]  /*4e90*/  PRMT R23, R10, 0x7773, RZ ;  /* 0x000077730a177816 */ /* 0x000fe400000000ff */
[C---:B------:R-:W-:Y:S02]  /*4ea0*/  PRMT R3, R11.reuse, 0x7773, RZ ;  /* 0x000077730b037816 */ /* 0x040fe400000000ff */
[C---:B------:R-:W-:Y:S01]  /*4eb0*/  PRMT R19, R11.reuse, 0x7772, RZ ;  /* 0x000077720b137816 */ /* 0x040fe200000000ff */
[----:B------:R0:W-:Y:S01]  /*4ec0*/  @P4 STG.E.U8 desc[UR18][R6.64], R23 ;  /* 0x0000001706004986 */ /* 0x0001e2000c101112 */
[C---:B------:R-:W-:Y:S02]  /*4ed0*/  PRMT R21, R11.reuse, 0x7771, RZ ;  /* 0x000077710b157816 */ /* 0x040fe400000000ff */
[----:B------:R-:W-:-:S05]  /*4ee0*/  PRMT R11, R11, 0x7770, RZ ;  /* 0x000077700b0b7816 */ /* 0x000fca00000000ff */
[----:B------:R0:W-:Y:S04]  /*4ef0*/  @P3 STG.E.U8 desc[UR18][R12.64], R11 ;  /* 0x0000000b0c003986 */ /* 0x0001e8000c101112 */
[----:B------:R0:W-:Y:S04]  /*4f00*/  @P2 STG.E.U8 desc[UR18][R14.64], R21 ;  /* 0x000000150e002986 */ /* 0x0001e8000c101112 */
[----:B------:R0:W-:Y:S04]  /*4f10*/  @P1 STG.E.U8 desc[UR18][R8.64], R19 ;  /* 0x0000001308001986 */ /* 0x0001e8000c101112 */
[----:B------:R0:W-:Y:S01]  /*4f20*/  @P0 STG.E.U8 desc[UR18][R16.64], R3 ;  /* 0x0000000310000986 */ /* 0x0001e2000c101112 */
[----:B------:R-:W-:Y:S06]  /*4f30*/  BAR.SYNC.DEFER_BLOCKING 0x0 ;  /* 0x0000000000007b1d */ /* 0x000fec0000010000 */
[----:B------:R-:W-:Y:S05]  /*4f40*/  BRA.U UP0, `(.L_x_13) ;  /* 0x0000000100a07547 */ /* 0x000fea000b800000 */
[----:B------:R-:W1:Y:S01]  /*4f50*/  S2UR UR5, SR_CgaCtaId ;  /* 0x00000000000579c3 */ /* 0x000e620000008800 */
[----:B------:R-:W-:Y:S01]  /*4f60*/  NOP ;  /* 0x0000000000007918 */ /* 0x000fe20000000000 */
[----:B------:R-:W-:Y:S01]  /*4f70*/  UMOV UR4, 0x50 ;  /* 0x0000005000047882 */ /* 0x000fe20000000000 */
[----:B------:R-:W-:Y:S02]  /*4f80*/  IMAD.U32 R0, RZ, RZ, UR21 ;  /* 0x00000015ff007e24 */ /* 0x000fe4000f8e00ff */
[----:B0-----:R-:W-:Y:S02]  /*4f90*/  IMAD.MOV.U32 R3, RZ, RZ, 0x3 ;  /* 0x00000003ff037424 */ /* 0x001fe400078e00ff */
[----:B------:R-:W-:Y:S01]  /*4fa0*/  IMAD.MOV.U32 R7, RZ, RZ, 0x1 ;  /* 0x00000001ff077424 */ /* 0x000fe200078e00ff */
[----:B------:R-:W-:-:S04]  /*4fb0*/  LOP3.LUT R0, R0, 0xffff, RZ, 0xc0, !PT ;  /* 0x0000ffff00007812 */ /* 0x000fc800078ec0ff */
[----:B------:R-:W-:-:S05]  /*4fc0*/  SHF.R.U32.HI R0, RZ, 0x5, R0 ;  /* 0x00000005ff007819 */ /* 0x000fca0000011600 */
[----:B------:R-:W-:Y:S01]  /*4fd0*/  VIADD R2, R0, 0x10 ;  /* 0x0000001000027836 */ /* 0x000fe20000000000 */
[----:B------:R-:W-:Y:S01]  /*4fe0*/  SHF.L.U32 R0, R3, R0, RZ ;  /* 0x0000000003007219 */ /* 0x000fe200000006ff */
[----:B-1----:R-:W-:-:S03]  /*4ff0*/  ULEA UR6, UR5, UR4, 0x18 ;  /* 0x0000000405067291 */ /* 0x002fc6000f8ec0ff */
[----:B------:R-:W-:-:S04]  /*5000*/  SHF.L.U32 R3, R7, R2, RZ ;  /* 0x0000000207037219 */ /* 0x000fc800000006ff */
[----:B------:R-:W-:Y:S02]  /*5010*/  LOP3.LUT R0, R3, R0, RZ, 0xfc, !PT ;  /* 0x0000000003007212 */ /* 0x000fe400078efcff */
[----:B------:R-:W0:Y:S02]  /*5020*/  LDS R5, [UR6] ;  /* 0x00000006ff057984 */ /* 0x000e240008000800 */
[C---:B------:R-:W-:Y:S02]  /*5030*/  LOP3.LUT R2, R0.reuse, 0xffff, RZ, 0xc0, !PT ;  /* 0x0000ffff00027812 */ /* 0x040fe400078ec0ff */
[----:B0-----:R-:W-:-:S04]  /*5040*/  LOP3.LUT R3, R0, 0xffff, R5, 0x80, !PT ;  /* 0x0000ffff00037812 */ /* 0x001fc800078e8005 */
[----:B------:R-:W-:-:S13]  /*5050*/  ISETP.NE.AND P0, PT, R3, R2, PT ;  /* 0x000000020300720c */ /* 0x000fda0003f05270 */
[----:B------:R-:W-:Y:S05]  /*5060*/  @P0 BRA `(.L_x_14) ;  /* 0x0000000000500947 */ /* 0x000fea0003800000 */
[----:B------:R-:W-:Y:S02]  /*5070*/  SHF.R.U32.HI R5, RZ, 0x10, R5 ;  /* 0x00000010ff057819 */ /* 0x000fe40000011605 */
[----:B------:R-:W-:-:S04]  /*5080*/  SHF.R.U32.HI R2, RZ, 0x10, R0 ;  /* 0x00000010ff027819 */ /* 0x000fc80000011600 */
[----:B------:R-:W-:-:S04]  /*5090*/  LOP3.LUT R5, R5, R2, RZ, 0xc0, !PT ;  /* 0x0000000205057212 */ /* 0x000fc800078ec0ff */
[----:B------:R-:W-:-:S13]  /*50a0*/  ISETP.NE.AND P0, PT, R5, R2, PT ;  /* 0x000000020500720c */ /* 0x000fda0003f05270 */
[----:B------:R-:W-:Y:S05]  /*50b0*/  @P0 BRA `(.L_x_15) ;  /* 0x0000000000300947 */ /* 0x000fea0003800000 */
[----:B------:R-:W-:Y:S01]  /*50c0*/  R2UR UR4, R0 ;  /* 0x00000000000472ca */ /* 0x000fe200000e0000 */
[----:B------:R-:W-:Y:S01]  /*50d0*/  VOTEU.ANY UR5, UPT, PT ;  /* 0x0000000000057886 */ /* 0x000fe200038e0100 */
[----:B------:R-:W0:Y:S01]  /*50e0*/  S2R R0, SR_LANEID ;  /* 0x0000000000007919 */ /* 0x000e220000000000 */
[----:B------:R-:W-:-:S10]  /*50f0*/  UFLO.U32 UR5, UR5 ;  /* 0x00000005000572bd */ /* 0x000fd400080e0000 */
[----:B------:R-:W-:-:S06]  /*5100*/  ULOP3.LUT UR4, URZ, UR4, URZ, 0x33, !UPT ;  /* 0x00000004ff047292 */ /* 0x000fcc000f8e33ff */
[----:B------:R-:W-:-:S04]  /*5110*/  IMAD.U32 R2, RZ, RZ, UR4 ;  /* 0x00000004ff027e24 */ /* 0x000fc8000f8e00ff */
[----:B------:R-:W1:Y:S02]  /*5120*/  REDUX UR7, R2 ;  /* 0x00000000020773c4 */ /* 0x000e640000000000 */
[----:B------:R2:W-:Y:S01]  /*5130*/  UTCATOMSWS.AND URZ, UR4 ;  /* 0x0000000400ff79e3 */ /* 0x0005e20008000000 */
[----:B0-----:R-:W-:Y:S01]  /*5140*/  ISETP.EQ.U32.AND P0, PT, R0, UR5, PT ;  /* 0x0000000500007c0c */ /* 0x001fe2000bf02070 */
[----:B-1----:R-:W-:-:S12]  /*5150*/  IMAD.U32 R0, RZ, RZ, UR7 ;  /* 0x00000007ff007e24 */ /* 0x002fd8000f8e00ff */
[----:B------:R2:W-:Y:S01]  /*5160*/  @P0 ATOMS.AND RZ, [UR6], R0 ;  /* 0x00000000ffff098c */ /* 0x0005e2000a800006 */
[----:B------:R-:W-:Y:S05]  /*5170*/  BRA `(.L_x_13) ;  /* 0x0000000000147947 */ /* 0x000fea0003800000 */
.L_x_15:
[----:B------:R-:W-:-:S07]  /*5180*/  MOV R2, 0x51a0 ;  /* 0x000051a000027802 */ /* 0x000fce0000000f00 */
[----:B------:R-:W-:Y:S05]  /*5190*/  CALL.REL.NOINC `($__internal_0_$__cuda_sm10x_tcgen05_guardrail_trap_col_being_dealloced_not_returned_by_alloc) ;  /* 0x00000000002c7944 */ /* 0x000fea0003c00000 */
[----:B------:R-:W-:Y:S05]  /*51a0*/  BRA `(.L_x_13) ;  /* 0x0000000000087947 */ /* 0x000fea0003800000 */
.L_x_14:
[----:B------:R-:W-:-:S07]  /*51b0*/  MOV R2, 0x51d0 ;  /* 0x000051d000027802 */ /* 0x000fce0000000f00 */
[----:B------:R-:W-:Y:S05]  /*51c0*/  CALL.REL.NOINC `($__internal_2_$__cuda_sm10x_tcgen05_guardrail_trap_unallocated_columns_being_dealloced) ;  /* 0x0000000000387944 */ /* 0x000fea0003c00000 */
.L_x_13:
[----:B------:R-:W-:Y:S01]  /*51d0*/  NOP ;  /* 0x0000000000007918 */ /* 0x000fe20000000000 */
[----:B--2---:R-:W-:Y:S05]  /*51e0*/  EXIT ;  /* 0x000000000000794d */ /* 0x004fea0003800000 */
.L_x_8:
[----:B------:R-:W0:Y:S02]  /*51f0*/  SYNCS.PHASECHK.TRANS64.TRYWAIT P2, [UR13], R62 ;  /* 0x0000003eff0075a7 */ /* 0x000e24000804110d */
[----:B0-----:R-:W-:Y:S05]  /*5200*/  @!P2 BRA `(.L_x_8) ;  /* 0xfffffffc00f8a947 */ /* 0x001fea000383ffff */
[----:B------:R-:W-:Y:S05]  /*5210*/  BRA `(.L_x_16) ;  /* 0xffffffdc00887947 */ /* 0x000fea000383ffff */
.L_x_12:
[----:B------:R-:W1:Y:S02]  /*5220*/  SYNCS.PHASECHK.TRANS64.TRYWAIT P0, [UR13], R4 ;  /* 0x00000004ff0075a7 */ /* 0x000e64000800110d */
[----:B-1----:R-:W-:Y:S05]  /*5230*/  @!P0 BRA `(.L_x_12) ;  /* 0xfffffffc00f88947 */ /* 0x002fea000383ffff */
[----:B------:R-:W-:Y:S05]  /*5240*/  BRA `(.L_x_11) ;  /* 0xffffffe400e87947 */ /* 0x000fea000383ffff */
        .weak           $__internal_0_$__cuda_sm10x_tcgen05_guardrail_trap_col_being_dealloced_not_returned_by_alloc
        .type           $__internal_0_$__cuda_sm10x_tcgen05_guardrail_trap_col_being_dealloced_not_returned_by_alloc,@function
        .size           $__internal_0_$__cuda_sm10x_tcgen05_guardrail_trap_col_being_dealloced_not_returned_by_alloc,($__internal_1_$__cuda_sm10x_tcgen05_guardrail_trap_phase_invalid_during_alloc - $__internal_0_$__cuda_sm10x_tcgen05_guardrail_trap_col_being_dealloced_not_returned_by_alloc)
$__internal_0_$__cuda_sm10x_tcgen05_guardrail_trap_col_being_dealloced_not_returned_by_alloc:
[----:B------:R-:W-:Y:S05]  /*5250*/  BPT.TRAP 0x1 ;  /* 0x000000040000795c */ /* 0x000fea0000300000 */
[----:B------:R-:W-:-:S04]  /*5260*/  IMAD.MOV.U32 R3, RZ, RZ, 0x0 ;  /* 0x00000000ff037424 */ /* 0x000fc800078e00ff */
[----:B------:R-:W-:Y:S05]  /*5270*/  RET.REL.NODEC R2 `(matmul_kernel) ;  /* 0xffffffac02607950 */ /* 0x000fea0003c3ffff */
        .weak           $__internal_1_$__cuda_sm10x_tcgen05_guardrail_trap_phase_invalid_during_alloc
        .type           $__internal_1_$__cuda_sm10x_tcgen05_guardrail_trap_phase_invalid_during_alloc,@function
        .size           $__internal_1_$__cuda_sm10x_tcgen05_guardrail_trap_phase_invalid_during_alloc,($__internal_2_$__cuda_sm10x_tcgen05_guardrail_trap_unallocated_columns_being_dealloced - $__internal_1_$__cuda_sm10x_tcgen05_guardrail_trap_phase_invalid_during_alloc)
$__internal_1_$__cuda_sm10x_tcgen05_guardrail_trap_phase_invalid_during_alloc:
[----:B------:R-:W-:Y:S05]  /*5280*/  BPT.TRAP 0x1 ;  /* 0x000000040000795c */ /* 0x000fea0000300000 */
[----:B------:R-:W-:-:S04]  /*5290*/  IMAD.MOV.U32 R3, RZ, RZ, 0x0 ;  /* 0x00000000ff037424 */ /* 0x000fc800078e00ff */
[----:B------:R-:W-:Y:S05]  /*52a0*/  RET.REL.NODEC R2 `(matmul_kernel) ;  /* 0xffffffac02547950 */ /* 0x000fea0003c3ffff */
        .weak           $__internal_2_$__cuda_sm10x_tcgen05_guardrail_trap_unallocated_columns_being_dealloced
        .type           $__internal_2_$__cuda_sm10x_tcgen05_guardrail_trap_unallocated_columns_being_dealloced,@function
        .size           $__internal_2_$__cuda_sm10x_tcgen05_guardrail_trap_unallocated_columns_being_dealloced,(.L_x_20 - $__internal_2_$__cuda_sm10x_tcgen05_guardrail_trap_unallocated_columns_being_dealloced)
$__internal_2_$__cuda_sm10x_tcgen05_guardrail_trap_unallocated_columns_being_dealloced:
[----:B------:R-:W-:Y:S05]  /*52b0*/  BPT.TRAP 0x1 ;  /* 0x000000040000795c */ /* 0x000fea0000300000 */
[----:B------:R-:W-:-:S04]  /*52c0*/  IMAD.MOV.U32 R3, RZ, RZ, 0x0 ;  /* 0x00000000ff037424 */ /* 0x000fc800078e00ff */
[----:B------:R-:W-:Y:S05]  /*52d0*/  RET.REL.NODEC R2 `(matmul_kernel) ;  /* 0xffffffac02487950 */ /* 0x000fea0003c3ffff */
.L_x_17:
[----:B------:R-:W-:-:S00]  /*52e0*/  BRA `(.L_x_17) ;  /* 0xfffffffc00fc7947 */ /* 0x000fc0000383ffff */
[----:B------:R-:W-:-:S00]  /*52f0*/  NOP ;  /* 0x0000000000007918 */ /* 0x000fc00000000000 */
        /* <DEDUP_REMOVED lines=8> */
.L_x_20:


//--------------------- .nv.shared.matmul_kernel  --------------------------
	.section	.nv.shared.matmul_kernel,"aw",@nobits
	.sectionflags	@""
	.align	16
	.zero		1024


//--------------------- .nv.shared.reserved.0     --------------------------
	.section	.nv.shared.reserved.0,"aw",@nobits
	.align	8
	.weak		__nv_reservedSMEM_offset_0_alias
	.size		__nv_reservedSMEM_offset_0_alias, 0, 64
	.other		__nv_reservedSMEM_offset_0_alias,@"STO_CUDA_RESERVED_SHARED STV_DEFAULT"
__nv_reservedSMEM_offset_0_alias:
	.zero		0
.nv.shared.reserved.0:
	.zero		64
	.weak		__nv_reservedSMEM_allocation_phase
	.type		__nv_reservedSMEM_allocation_phase,@object
	.size		__nv_reservedSMEM_allocation_phase,(.L_0 - __nv_reservedSMEM_allocation_phase)
__nv_reservedSMEM_allocation_phase:
	.zero		1
.L_0:
	.zero		7
	.weak		__nv_reservedSMEM_devtool_atexit_pc
	.type		__nv_reservedSMEM_devtool_atexit_pc,@object
	.size		__nv_reservedSMEM_devtool_atexit_pc,(__nv_reservedSMEM_allocation_mask - __nv_reservedSMEM_devtool_atexit_pc)
__nv_reservedSMEM_devtool_atexit_pc:
	.zero		8
	.weak		__nv_reservedSMEM_allocation_mask
	.type		__nv_reservedSMEM_allocation_mask,@object
	.size		__nv_reservedSMEM_allocation_mask,(.L_2 - __nv_reservedSMEM_allocation_mask)
__nv_reservedSMEM_allocation_mask:
	.zero		4
.L_2:


//--------------------- .nv.constant0.matmul_kernel --------------------------
	.section	.nv.constant0.matmul_kernel,"a",@progbits
	.sectionflags	@""
	.align	4
.nv.constant0.matmul_kernel:
	.zero		976


//--------------------- SYMBOLS --------------------------

	.type		.nv.reservedSmem.offset0,@object
	.size		.nv.reservedSmem.offset0,0x4
	.type		.nv.reservedSmem.cap,@object
	.size		.nv.reservedSmem.cap,0x4
